//
// Generated by NVIDIA NVVM Compiler
//
// Compiler Build ID: CL-36424714
// Cuda compilation tools, release 13.0, V13.0.88
// Based on NVVM 20.0.0
//

.version 9.0
.target sm_100
.address_size 64

	// .globl	_Z10mysgemm_v2iiifPfS_fS_
// _ZZ10mysgemm_v2iiifPfS_fS_E2sa has been demoted
// _ZZ10mysgemm_v2iiifPfS_fS_E2sb has been demoted
// _ZZ10mysgemm_v4iiifPfS_fS_E3sa4 has been demoted
// _ZZ10mysgemm_v4iiifPfS_fS_E3sb4 has been demoted
// _ZZ10gemm2_tileiiiPfS_S_E6a_tile has been demoted
// _ZZ10gemm2_tileiiiPfS_S_E6b_tile has been demoted
// _ZZ10gemm3_tileiiiPfS_S_E6a_tile has been demoted
// _ZZ10gemm3_tileiiiPfS_S_E6b_tile has been demoted
// _ZZ26gemm4_reduce_bank_conflictiiiPfS_S_E6a_tile has been demoted
// _ZZ26gemm4_reduce_bank_conflictiiiPfS_S_E6b_tile has been demoted
// _ZZ26gemm5_reduce_bank_conflictiiiPfS_S_E6a_tile has been demoted
// _ZZ26gemm5_reduce_bank_conflictiiiPfS_S_E6b_tile has been demoted

.visible .entry _Z10mysgemm_v2iiifPfS_fS_(
	.param .u32 _Z10mysgemm_v2iiifPfS_fS__param_0,
	.param .u32 _Z10mysgemm_v2iiifPfS_fS__param_1,
	.param .u32 _Z10mysgemm_v2iiifPfS_fS__param_2,
	.param .f32 _Z10mysgemm_v2iiifPfS_fS__param_3,
	.param .u64 .ptr .align 1 _Z10mysgemm_v2iiifPfS_fS__param_4,
	.param .u64 .ptr .align 1 _Z10mysgemm_v2iiifPfS_fS__param_5,
	.param .f32 _Z10mysgemm_v2iiifPfS_fS__param_6,
	.param .u64 .ptr .align 1 _Z10mysgemm_v2iiifPfS_fS__param_7
)
.maxntid 1024
{
	.reg .pred 	%p<3>;
	.reg .b32 	%r<33>;
	.reg .b32 	%f<110>;
	.reg .b64 	%rd<27>;
	// demoted variable
	.shared .align 4 .b8 _ZZ10mysgemm_v2iiifPfS_fS_E2sa[4096];
	// demoted variable
	.shared .align 4 .b8 _ZZ10mysgemm_v2iiifPfS_fS_E2sb[4096];
	ld.param.u32 	%r11, [_Z10mysgemm_v2iiifPfS_fS__param_0];
	ld.param.u32 	%r12, [_Z10mysgemm_v2iiifPfS_fS__param_2];
	ld.param.f32 	%f4, [_Z10mysgemm_v2iiifPfS_fS__param_3];
	ld.param.u64 	%rd8, [_Z10mysgemm_v2iiifPfS_fS__param_4];
	ld.param.u64 	%rd9, [_Z10mysgemm_v2iiifPfS_fS__param_5];
	ld.param.f32 	%f5, [_Z10mysgemm_v2iiifPfS_fS__param_6];
	ld.param.u64 	%rd10, [_Z10mysgemm_v2iiifPfS_fS__param_7];
	mov.u32 	%r1, %tid.x;
	mov.u32 	%r2, %tid.y;
	mov.u32 	%r13, %ctaid.x;
	mov.u32 	%r14, %ctaid.y;
	shl.b32 	%r3, %r13, 5;
	shl.b32 	%r4, %r14, 5;
	setp.lt.s32 	%p1, %r12, 1;
	mov.f32 	%f109, 0f00000000;
	@%p1 bra 	$L__BB0_3;
	mul.lo.s32 	%r16, %r12, %r4;
	mad.lo.s32 	%r17, %r11, %r2, %r1;
	shl.b32 	%r18, %r1, 5;
	add.s32 	%r19, %r18, %r2;
	shl.b32 	%r20, %r19, 2;
	mov.u32 	%r21, _ZZ10mysgemm_v2iiifPfS_fS_E2sa;
	add.s32 	%r5, %r21, %r20;
	mad.lo.s32 	%r22, %r12, %r2, %r1;
	shl.b32 	%r23, %r2, 5;
	add.s32 	%r24, %r23, %r1;
	shl.b32 	%r25, %r24, 2;
	mov.u32 	%r26, _ZZ10mysgemm_v2iiifPfS_fS_E2sb;
	add.s32 	%r6, %r26, %r25;
	shl.b32 	%r27, %r11, 5;
	shl.b32 	%r28, %r1, 7;
	add.s32 	%r7, %r21, %r28;
	shl.b32 	%r29, %r2, 7;
	add.s32 	%r8, %r26, %r29;
	mul.wide.s32 	%rd11, %r3, 4;
	mul.wide.s32 	%rd12, %r17, 4;
	add.s64 	%rd13, %rd11, %rd12;
	cvta.to.global.u64 	%rd14, %rd8;
	add.s64 	%rd26, %rd14, %rd13;
	mul.wide.s32 	%rd2, %r27, 4;
	mul.wide.s32 	%rd15, %r16, 4;
	mul.wide.u32 	%rd16, %r22, 4;
	add.s64 	%rd17, %rd15, %rd16;
	cvta.to.global.u64 	%rd18, %rd9;
	add.s64 	%rd25, %rd18, %rd17;
	mov.f32 	%f109, 0f00000000;
	mov.b32 	%r32, 0;
$L__BB0_2:
	ld.global.f32 	%f8, [%rd26];
	st.shared.f32 	[%r5], %f8;
	ld.global.f32 	%f9, [%rd25];
	st.shared.f32 	[%r6], %f9;
	bar.sync 	0;
	ld.shared.f32 	%f10, [%r7];
	ld.shared.f32 	%f11, [%r8];
	fma.rn.f32 	%f12, %f10, %f11, %f109;
	ld.shared.f32 	%f13, [%r7+4];
	ld.shared.f32 	%f14, [%r8+4];
	fma.rn.f32 	%f15, %f13, %f14, %f12;
	ld.shared.f32 	%f16, [%r7+8];
	ld.shared.f32 	%f17, [%r8+8];
	fma.rn.f32 	%f18, %f16, %f17, %f15;
	ld.shared.f32 	%f19, [%r7+12];
	ld.shared.f32 	%f20, [%r8+12];
	fma.rn.f32 	%f21, %f19, %f20, %f18;
	ld.shared.f32 	%f22, [%r7+16];
	ld.shared.f32 	%f23, [%r8+16];
	fma.rn.f32 	%f24, %f22, %f23, %f21;
	ld.shared.f32 	%f25, [%r7+20];
	ld.shared.f32 	%f26, [%r8+20];
	fma.rn.f32 	%f27, %f25, %f26, %f24;
	ld.shared.f32 	%f28, [%r7+24];
	ld.shared.f32 	%f29, [%r8+24];
	fma.rn.f32 	%f30, %f28, %f29, %f27;
	ld.shared.f32 	%f31, [%r7+28];
	ld.shared.f32 	%f32, [%r8+28];
	fma.rn.f32 	%f33, %f31, %f32, %f30;
	ld.shared.f32 	%f34, [%r7+32];
	ld.shared.f32 	%f35, [%r8+32];
	fma.rn.f32 	%f36, %f34, %f35, %f33;
	ld.shared.f32 	%f37, [%r7+36];
	ld.shared.f32 	%f38, [%r8+36];
	fma.rn.f32 	%f39, %f37, %f38, %f36;
	ld.shared.f32 	%f40, [%r7+40];
	ld.shared.f32 	%f41, [%r8+40];
	fma.rn.f32 	%f42, %f40, %f41, %f39;
	ld.shared.f32 	%f43, [%r7+44];
	ld.shared.f32 	%f44, [%r8+44];
	fma.rn.f32 	%f45, %f43, %f44, %f42;
	ld.shared.f32 	%f46, [%r7+48];
	ld.shared.f32 	%f47, [%r8+48];
	fma.rn.f32 	%f48, %f46, %f47, %f45;
	ld.shared.f32 	%f49, [%r7+52];
	ld.shared.f32 	%f50, [%r8+52];
	fma.rn.f32 	%f51, %f49, %f50, %f48;
	ld.shared.f32 	%f52, [%r7+56];
	ld.shared.f32 	%f53, [%r8+56];
	fma.rn.f32 	%f54, %f52, %f53, %f51;
	ld.shared.f32 	%f55, [%r7+60];
	ld.shared.f32 	%f56, [%r8+60];
	fma.rn.f32 	%f57, %f55, %f56, %f54;
	ld.shared.f32 	%f58, [%r7+64];
	ld.shared.f32 	%f59, [%r8+64];
	fma.rn.f32 	%f60, %f58, %f59, %f57;
	ld.shared.f32 	%f61, [%r7+68];
	ld.shared.f32 	%f62, [%r8+68];
	fma.rn.f32 	%f63, %f61, %f62, %f60;
	ld.shared.f32 	%f64, [%r7+72];
	ld.shared.f32 	%f65, [%r8+72];
	fma.rn.f32 	%f66, %f64, %f65, %f63;
	ld.shared.f32 	%f67, [%r7+76];
	ld.shared.f32 	%f68, [%r8+76];
	fma.rn.f32 	%f69, %f67, %f68, %f66;
	ld.shared.f32 	%f70, [%r7+80];
	ld.shared.f32 	%f71, [%r8+80];
	fma.rn.f32 	%f72, %f70, %f71, %f69;
	ld.shared.f32 	%f73, [%r7+84];
	ld.shared.f32 	%f74, [%r8+84];
	fma.rn.f32 	%f75, %f73, %f74, %f72;
	ld.shared.f32 	%f76, [%r7+88];
	ld.shared.f32 	%f77, [%r8+88];
	fma.rn.f32 	%f78, %f76, %f77, %f75;
	ld.shared.f32 	%f79, [%r7+92];
	ld.shared.f32 	%f80, [%r8+92];
	fma.rn.f32 	%f81, %f79, %f80, %f78;
	ld.shared.f32 	%f82, [%r7+96];
	ld.shared.f32 	%f83, [%r8+96];
	fma.rn.f32 	%f84, %f82, %f83, %f81;
	ld.shared.f32 	%f85, [%r7+100];
	ld.shared.f32 	%f86, [%r8+100];
	fma.rn.f32 	%f87, %f85, %f86, %f84;
	ld.shared.f32 	%f88, [%r7+104];
	ld.shared.f32 	%f89, [%r8+104];
	fma.rn.f32 	%f90, %f88, %f89, %f87;
	ld.shared.f32 	%f91, [%r7+108];
	ld.shared.f32 	%f92, [%r8+108];
	fma.rn.f32 	%f93, %f91, %f92, %f90;
	ld.shared.f32 	%f94, [%r7+112];
	ld.shared.f32 	%f95, [%r8+112];
	fma.rn.f32 	%f96, %f94, %f95, %f93;
	ld.shared.f32 	%f97, [%r7+116];
	ld.shared.f32 	%f98, [%r8+116];
	fma.rn.f32 	%f99, %f97, %f98, %f96;
	ld.shared.f32 	%f100, [%r7+120];
	ld.shared.f32 	%f101, [%r8+120];
	fma.rn.f32 	%f102, %f100, %f101, %f99;
	ld.shared.f32 	%f103, [%r7+124];
	ld.shared.f32 	%f104, [%r8+124];
	fma.rn.f32 	%f109, %f103, %f104, %f102;
	bar.sync 	0;
	add.s32 	%r32, %r32, 32;
	add.s64 	%rd26, %rd26, %rd2;
	add.s64 	%rd25, %rd25, 128;
	setp.lt.s32 	%p2, %r32, %r12;
	@%p2 bra 	$L__BB0_2;
$L__BB0_3:
	mad.lo.s32 	%r30, %r11, %r4, %r3;
	cvt.s64.s32 	%rd19, %r30;
	cvta.to.global.u64 	%rd20, %rd10;
	mad.lo.s32 	%r31, %r11, %r2, %r1;
	cvt.s64.s32 	%rd21, %r31;
	add.s64 	%rd22, %rd19, %rd21;
	shl.b64 	%rd23, %rd22, 2;
	add.s64 	%rd24, %rd20, %rd23;
	ld.global.f32 	%f105, [%rd24];
	mul.f32 	%f106, %f5, %f105;
	fma.rn.f32 	%f107, %f4, %f109, %f106;
	st.global.f32 	[%rd24], %f107;
	ret;

}
	// .globl	_Z10mysgemm_v4iiifPfS_fS_
.visible .entry _Z10mysgemm_v4iiifPfS_fS_(
	.param .u32 _Z10mysgemm_v4iiifPfS_fS__param_0,
	.param .u32 _Z10mysgemm_v4iiifPfS_fS__param_1,
	.param .u32 _Z10mysgemm_v4iiifPfS_fS__param_2,
	.param .f32 _Z10mysgemm_v4iiifPfS_fS__param_3,
	.param .u64 .ptr .align 1 _Z10mysgemm_v4iiifPfS_fS__param_4,
	.param .u64 .ptr .align 1 _Z10mysgemm_v4iiifPfS_fS__param_5,
	.param .f32 _Z10mysgemm_v4iiifPfS_fS__param_6,
	.param .u64 .ptr .align 1 _Z10mysgemm_v4iiifPfS_fS__param_7
)
.maxntid 1024
{
	.reg .pred 	%p<3>;
	.reg .b32 	%r<33>;
	.reg .b32 	%f<110>;
	.reg .b64 	%rd<27>;
	// demoted variable
	.shared .align 4 .b8 _ZZ10mysgemm_v4iiifPfS_fS_E3sa4[4096];
	// demoted variable
	.shared .align 4 .b8 _ZZ10mysgemm_v4iiifPfS_fS_E3sb4[4096];
	ld.param.u32 	%r12, [_Z10mysgemm_v4iiifPfS_fS__param_0];
	ld.param.u32 	%r13, [_Z10mysgemm_v4iiifPfS_fS__param_2];
	ld.param.f32 	%f4, [_Z10mysgemm_v4iiifPfS_fS__param_3];
	ld.param.u64 	%rd8, [_Z10mysgemm_v4iiifPfS_fS__param_4];
	ld.param.u64 	%rd9, [_Z10mysgemm_v4iiifPfS_fS__param_5];
	ld.param.f32 	%f5, [_Z10mysgemm_v4iiifPfS_fS__param_6];
	ld.param.u64 	%rd10, [_Z10mysgemm_v4iiifPfS_fS__param_7];
	mov.u32 	%r1, %tid.x;
	mov.u32 	%r14, %ctaid.x;
	mov.u32 	%r15, %ctaid.y;
	and.b32  	%r2, %r1, 31;
	shr.u32 	%r3, %r1, 5;
	shl.b32 	%r4, %r14, 5;
	shl.b32 	%r5, %r15, 5;
	setp.lt.s32 	%p1, %r13, 1;
	mov.f32 	%f109, 0f00000000;
	@%p1 bra 	$L__BB1_3;
	mul.lo.s32 	%r17, %r13, %r5;
	mad.lo.s32 	%r18, %r12, %r3, %r2;
	and.b32  	%r19, %r1, 992;
	or.b32  	%r20, %r19, %r2;
	shl.b32 	%r21, %r20, 2;
	mov.u32 	%r22, _ZZ10mysgemm_v4iiifPfS_fS_E3sa4;
	add.s32 	%r6, %r22, %r21;
	mad.lo.s32 	%r23, %r13, %r3, %r2;
	shl.b32 	%r24, %r2, 7;
	shl.b32 	%r25, %r3, 2;
	or.b32  	%r26, %r24, %r25;
	mov.u32 	%r27, _ZZ10mysgemm_v4iiifPfS_fS_E3sb4;
	add.s32 	%r7, %r27, %r26;
	shl.b32 	%r28, %r12, 5;
	shl.b32 	%r29, %r2, 2;
	add.s32 	%r8, %r22, %r29;
	add.s32 	%r9, %r27, %r25;
	mul.wide.s32 	%rd11, %r4, 4;
	mul.wide.s32 	%rd12, %r18, 4;
	add.s64 	%rd13, %rd11, %rd12;
	cvta.to.global.u64 	%rd14, %rd8;
	add.s64 	%rd26, %rd14, %rd13;
	mul.wide.s32 	%rd2, %r28, 4;
	mul.wide.s32 	%rd15, %r17, 4;
	mul.wide.u32 	%rd16, %r23, 4;
	add.s64 	%rd17, %rd15, %rd16;
	cvta.to.global.u64 	%rd18, %rd9;
	add.s64 	%rd25, %rd18, %rd17;
	mov.f32 	%f109, 0f00000000;
	mov.b32 	%r32, 0;
$L__BB1_2:
	ld.global.f32 	%f8, [%rd26];
	st.shared.f32 	[%r6], %f8;
	ld.global.f32 	%f9, [%rd25];
	st.shared.f32 	[%r7], %f9;
	bar.sync 	0;
	ld.shared.f32 	%f10, [%r8];
	ld.shared.f32 	%f11, [%r9];
	fma.rn.f32 	%f12, %f10, %f11, %f109;
	ld.shared.f32 	%f13, [%r8+128];
	ld.shared.f32 	%f14, [%r9+128];
	fma.rn.f32 	%f15, %f13, %f14, %f12;
	ld.shared.f32 	%f16, [%r8+256];
	ld.shared.f32 	%f17, [%r9+256];
	fma.rn.f32 	%f18, %f16, %f17, %f15;
	ld.shared.f32 	%f19, [%r8+384];
	ld.shared.f32 	%f20, [%r9+384];
	fma.rn.f32 	%f21, %f19, %f20, %f18;
	ld.shared.f32 	%f22, [%r8+512];
	ld.shared.f32 	%f23, [%r9+512];
	fma.rn.f32 	%f24, %f22, %f23, %f21;
	ld.shared.f32 	%f25, [%r8+640];
	ld.shared.f32 	%f26, [%r9+640];
	fma.rn.f32 	%f27, %f25, %f26, %f24;
	ld.shared.f32 	%f28, [%r8+768];
	ld.shared.f32 	%f29, [%r9+768];
	fma.rn.f32 	%f30, %f28, %f29, %f27;
	ld.shared.f32 	%f31, [%r8+896];
	ld.shared.f32 	%f32, [%r9+896];
	fma.rn.f32 	%f33, %f31, %f32, %f30;
	ld.shared.f32 	%f34, [%r8+1024];
	ld.shared.f32 	%f35, [%r9+1024];
	fma.rn.f32 	%f36, %f34, %f35, %f33;
	ld.shared.f32 	%f37, [%r8+1152];
	ld.shared.f32 	%f38, [%r9+1152];
	fma.rn.f32 	%f39, %f37, %f38, %f36;
	ld.shared.f32 	%f40, [%r8+1280];
	ld.shared.f32 	%f41, [%r9+1280];
	fma.rn.f32 	%f42, %f40, %f41, %f39;
	ld.shared.f32 	%f43, [%r8+1408];
	ld.shared.f32 	%f44, [%r9+1408];
	fma.rn.f32 	%f45, %f43, %f44, %f42;
	ld.shared.f32 	%f46, [%r8+1536];
	ld.shared.f32 	%f47, [%r9+1536];
	fma.rn.f32 	%f48, %f46, %f47, %f45;
	ld.shared.f32 	%f49, [%r8+1664];
	ld.shared.f32 	%f50, [%r9+1664];
	fma.rn.f32 	%f51, %f49, %f50, %f48;
	ld.shared.f32 	%f52, [%r8+1792];
	ld.shared.f32 	%f53, [%r9+1792];
	fma.rn.f32 	%f54, %f52, %f53, %f51;
	ld.shared.f32 	%f55, [%r8+1920];
	ld.shared.f32 	%f56, [%r9+1920];
	fma.rn.f32 	%f57, %f55, %f56, %f54;
	ld.shared.f32 	%f58, [%r8+2048];
	ld.shared.f32 	%f59, [%r9+2048];
	fma.rn.f32 	%f60, %f58, %f59, %f57;
	ld.shared.f32 	%f61, [%r8+2176];
	ld.shared.f32 	%f62, [%r9+2176];
	fma.rn.f32 	%f63, %f61, %f62, %f60;
	ld.shared.f32 	%f64, [%r8+2304];
	ld.shared.f32 	%f65, [%r9+2304];
	fma.rn.f32 	%f66, %f64, %f65, %f63;
	ld.shared.f32 	%f67, [%r8+2432];
	ld.shared.f32 	%f68, [%r9+2432];
	fma.rn.f32 	%f69, %f67, %f68, %f66;
	ld.shared.f32 	%f70, [%r8+2560];
	ld.shared.f32 	%f71, [%r9+2560];
	fma.rn.f32 	%f72, %f70, %f71, %f69;
	ld.shared.f32 	%f73, [%r8+2688];
	ld.shared.f32 	%f74, [%r9+2688];
	fma.rn.f32 	%f75, %f73, %f74, %f72;
	ld.shared.f32 	%f76, [%r8+2816];
	ld.shared.f32 	%f77, [%r9+2816];
	fma.rn.f32 	%f78, %f76, %f77, %f75;
	ld.shared.f32 	%f79, [%r8+2944];
	ld.shared.f32 	%f80, [%r9+2944];
	fma.rn.f32 	%f81, %f79, %f80, %f78;
	ld.shared.f32 	%f82, [%r8+3072];
	ld.shared.f32 	%f83, [%r9+3072];
	fma.rn.f32 	%f84, %f82, %f83, %f81;
	ld.shared.f32 	%f85, [%r8+3200];
	ld.shared.f32 	%f86, [%r9+3200];
	fma.rn.f32 	%f87, %f85, %f86, %f84;
	ld.shared.f32 	%f88, [%r8+3328];
	ld.shared.f32 	%f89, [%r9+3328];
	fma.rn.f32 	%f90, %f88, %f89, %f87;
	ld.shared.f32 	%f91, [%r8+3456];
	ld.shared.f32 	%f92, [%r9+3456];
	fma.rn.f32 	%f93, %f91, %f92, %f90;
	ld.shared.f32 	%f94, [%r8+3584];
	ld.shared.f32 	%f95, [%r9+3584];
	fma.rn.f32 	%f96, %f94, %f95, %f93;
	ld.shared.f32 	%f97, [%r8+3712];
	ld.shared.f32 	%f98, [%r9+3712];
	fma.rn.f32 	%f99, %f97, %f98, %f96;
	ld.shared.f32 	%f100, [%r8+3840];
	ld.shared.f32 	%f101, [%r9+3840];
	fma.rn.f32 	%f102, %f100, %f101, %f99;
	ld.shared.f32 	%f103, [%r8+3968];
	ld.shared.f32 	%f104, [%r9+3968];
	fma.rn.f32 	%f109, %f103, %f104, %f102;
	bar.sync 	0;
	add.s32 	%r32, %r32, 32;
	add.s64 	%rd26, %rd26, %rd2;
	add.s64 	%rd25, %rd25, 128;
	setp.lt.s32 	%p2, %r32, %r13;
	@%p2 bra 	$L__BB1_2;
$L__BB1_3:
	mad.lo.s32 	%r30, %r12, %r5, %r4;
	cvt.s64.s32 	%rd19, %r30;
	cvta.to.global.u64 	%rd20, %rd10;
	mad.lo.s32 	%r31, %r12, %r3, %r2;
	cvt.s64.s32 	%rd21, %r31;
	add.s64 	%rd22, %rd19, %rd21;
	shl.b64 	%rd23, %rd22, 2;
	add.s64 	%rd24, %rd20, %rd23;
	ld.global.f32 	%f105, [%rd24];
	mul.f32 	%f106, %f5, %f105;
	fma.rn.f32 	%f107, %f4, %f109, %f106;
	st.global.f32 	[%rd24], %f107;
	ret;

}
	// .globl	_Z11gemm1_naiveiiiPfS_S_
.visible .entry _Z11gemm1_naiveiiiPfS_S_(
	.param .u32 _Z11gemm1_naiveiiiPfS_S__param_0,
	.param .u32 _Z11gemm1_naiveiiiPfS_S__param_1,
	.param .u32 _Z11gemm1_naiveiiiPfS_S__param_2,
	.param .u64 .ptr .align 1 _Z11gemm1_naiveiiiPfS_S__param_3,
	.param .u64 .ptr .align 1 _Z11gemm1_naiveiiiPfS_S__param_4,
	.param .u64 .ptr .align 1 _Z11gemm1_naiveiiiPfS_S__param_5
)
.maxntid 1024
{
	.reg .pred 	%p<10>;
	.reg .b32 	%r<75>;
	.reg .b32 	%f<68>;
	.reg .b64 	%rd<107>;

	ld.param.u32 	%r40, [_Z11gemm1_naiveiiiPfS_S__param_0];
	ld.param.u32 	%r41, [_Z11gemm1_naiveiiiPfS_S__param_2];
	ld.param.u64 	%rd9, [_Z11gemm1_naiveiiiPfS_S__param_3];
	ld.param.u64 	%rd10, [_Z11gemm1_naiveiiiPfS_S__param_4];
	cvta.to.global.u64 	%rd1, %rd10;
	cvta.to.global.u64 	%rd2, %rd9;
	mov.u32 	%r1, %tid.x;
	mov.u32 	%r2, %tid.y;
	mov.u32 	%r42, %ctaid.x;
	mov.u32 	%r43, %ctaid.y;
	shl.b32 	%r44, %r42, 5;
	cvt.s64.s32 	%rd3, %r44;
	shl.b32 	%r45, %r43, 5;
	mul.lo.s32 	%r46, %r41, %r45;
	cvt.s64.s32 	%rd4, %r46;
	mad.lo.s32 	%r3, %r40, %r45, %r44;
	setp.lt.s32 	%p1, %r41, 1;
	mov.f32 	%f67, 0f00000000;
	@%p1 bra 	$L__BB2_12;
	mul.lo.s32 	%r4, %r41, %r2;
	and.b32  	%r5, %r41, 7;
	setp.lt.u32 	%p2, %r41, 8;
	mov.f32 	%f67, 0f00000000;
	mov.b32 	%r73, 0;
	@%p2 bra 	$L__BB2_4;
	and.b32  	%r48, %r41, 2147483640;
	neg.s32 	%r71, %r48;
	shl.b32 	%r7, %r40, 3;
	mad.lo.s32 	%r69, %r40, 7, %r1;
	mad.lo.s32 	%r68, %r40, 6, %r1;
	mad.lo.s32 	%r67, %r40, 5, %r1;
	shl.b32 	%r49, %r40, 2;
	add.s32 	%r66, %r1, %r49;
	mad.lo.s32 	%r65, %r40, 3, %r1;
	shl.b32 	%r50, %r40, 1;
	add.s32 	%r64, %r1, %r50;
	cvt.u64.u32 	%rd11, %r4;
	add.s64 	%rd12, %rd4, %rd11;
	shl.b64 	%rd13, %rd12, 2;
	add.s64 	%rd14, %rd13, %rd1;
	add.s64 	%rd106, %rd14, 16;
	add.s32 	%r63, %r1, %r40;
	mov.f32 	%f67, 0f00000000;
	mov.u32 	%r70, %r1;
$L__BB2_3:
	.pragma "nounroll";
	and.b32  	%r73, %r41, 2147483640;
	cvt.s64.s32 	%rd15, %r70;
	add.s64 	%rd16, %rd15, %rd3;
	shl.b64 	%rd17, %rd16, 2;
	add.s64 	%rd18, %rd2, %rd17;
	ld.global.f32 	%f17, [%rd18];
	ld.global.f32 	%f18, [%rd106+-16];
	fma.rn.f32 	%f19, %f17, %f18, %f67;
	cvt.s64.s32 	%rd19, %r63;
	add.s64 	%rd20, %rd19, %rd3;
	shl.b64 	%rd21, %rd20, 2;
	add.s64 	%rd22, %rd2, %rd21;
	ld.global.f32 	%f20, [%rd22];
	ld.global.f32 	%f21, [%rd106+-12];
	fma.rn.f32 	%f22, %f20, %f21, %f19;
	cvt.s64.s32 	%rd23, %r64;
	add.s64 	%rd24, %rd23, %rd3;
	shl.b64 	%rd25, %rd24, 2;
	add.s64 	%rd26, %rd2, %rd25;
	ld.global.f32 	%f23, [%rd26];
	ld.global.f32 	%f24, [%rd106+-8];
	fma.rn.f32 	%f25, %f23, %f24, %f22;
	cvt.s64.s32 	%rd27, %r65;
	add.s64 	%rd28, %rd27, %rd3;
	shl.b64 	%rd29, %rd28, 2;
	add.s64 	%rd30, %rd2, %rd29;
	ld.global.f32 	%f26, [%rd30];
	ld.global.f32 	%f27, [%rd106+-4];
	fma.rn.f32 	%f28, %f26, %f27, %f25;
	cvt.s64.s32 	%rd31, %r66;
	add.s64 	%rd32, %rd31, %rd3;
	shl.b64 	%rd33, %rd32, 2;
	add.s64 	%rd34, %rd2, %rd33;
	ld.global.f32 	%f29, [%rd34];
	ld.global.f32 	%f30, [%rd106];
	fma.rn.f32 	%f31, %f29, %f30, %f28;
	cvt.s64.s32 	%rd35, %r67;
	add.s64 	%rd36, %rd35, %rd3;
	shl.b64 	%rd37, %rd36, 2;
	add.s64 	%rd38, %rd2, %rd37;
	ld.global.f32 	%f32, [%rd38];
	ld.global.f32 	%f33, [%rd106+4];
	fma.rn.f32 	%f34, %f32, %f33, %f31;
	cvt.s64.s32 	%rd39, %r68;
	add.s64 	%rd40, %rd39, %rd3;
	shl.b64 	%rd41, %rd40, 2;
	add.s64 	%rd42, %rd2, %rd41;
	ld.global.f32 	%f35, [%rd42];
	ld.global.f32 	%f36, [%rd106+8];
	fma.rn.f32 	%f37, %f35, %f36, %f34;
	cvt.s64.s32 	%rd43, %r69;
	add.s64 	%rd44, %rd43, %rd3;
	shl.b64 	%rd45, %rd44, 2;
	add.s64 	%rd46, %rd2, %rd45;
	ld.global.f32 	%f38, [%rd46];
	ld.global.f32 	%f39, [%rd106+12];
	fma.rn.f32 	%f67, %f38, %f39, %f37;
	add.s32 	%r71, %r71, 8;
	add.s32 	%r70, %r70, %r7;
	add.s32 	%r69, %r69, %r7;
	add.s32 	%r68, %r68, %r7;
	add.s32 	%r67, %r67, %r7;
	add.s32 	%r66, %r66, %r7;
	add.s32 	%r65, %r65, %r7;
	add.s32 	%r64, %r64, %r7;
	add.s64 	%rd106, %rd106, 32;
	add.s32 	%r63, %r63, %r7;
	setp.ne.s32 	%p3, %r71, 0;
	@%p3 bra 	$L__BB2_3;
$L__BB2_4:
	setp.eq.s32 	%p4, %r5, 0;
	@%p4 bra 	$L__BB2_12;
	and.b32  	%r35, %r41, 3;
	setp.lt.u32 	%p5, %r5, 4;
	@%p5 bra 	$L__BB2_7;
	mad.lo.s32 	%r51, %r73, %r40, %r1;
	cvt.s64.s32 	%rd47, %r51;
	add.s64 	%rd48, %rd47, %rd3;
	shl.b64 	%rd49, %rd48, 2;
	add.s64 	%rd50, %rd2, %rd49;
	ld.global.f32 	%f41, [%rd50];
	add.s32 	%r52, %r73, %r4;
	cvt.u64.u32 	%rd51, %r52;
	add.s64 	%rd52, %rd51, %rd4;
	shl.b64 	%rd53, %rd52, 2;
	add.s64 	%rd54, %rd1, %rd53;
	ld.global.f32 	%f42, [%rd54];
	fma.rn.f32 	%f43, %f41, %f42, %f67;
	add.s32 	%r53, %r51, %r40;
	cvt.s64.s32 	%rd55, %r53;
	add.s64 	%rd56, %rd55, %rd3;
	shl.b64 	%rd57, %rd56, 2;
	add.s64 	%rd58, %rd2, %rd57;
	ld.global.f32 	%f44, [%rd58];
	cvt.u64.u32 	%rd59, %r4;
	cvt.u64.u32 	%rd60, %r73;
	add.s64 	%rd61, %rd60, %rd59;
	add.s64 	%rd62, %rd61, %rd4;
	shl.b64 	%rd63, %rd62, 2;
	add.s64 	%rd64, %rd1, %rd63;
	ld.global.f32 	%f45, [%rd64+4];
	fma.rn.f32 	%f46, %f44, %f45, %f43;
	add.s32 	%r54, %r53, %r40;
	cvt.s64.s32 	%rd65, %r54;
	add.s64 	%rd66, %rd65, %rd3;
	shl.b64 	%rd67, %rd66, 2;
	add.s64 	%rd68, %rd2, %rd67;
	ld.global.f32 	%f47, [%rd68];
	ld.global.f32 	%f48, [%rd64+8];
	fma.rn.f32 	%f49, %f47, %f48, %f46;
	add.s32 	%r55, %r54, %r40;
	cvt.s64.s32 	%rd69, %r55;
	add.s64 	%rd70, %rd69, %rd3;
	shl.b64 	%rd71, %rd70, 2;
	add.s64 	%rd72, %rd2, %rd71;
	ld.global.f32 	%f50, [%rd72];
	ld.global.f32 	%f51, [%rd64+12];
	fma.rn.f32 	%f67, %f50, %f51, %f49;
	add.s32 	%r73, %r73, 4;
$L__BB2_7:
	setp.eq.s32 	%p6, %r35, 0;
	@%p6 bra 	$L__BB2_12;
	setp.eq.s32 	%p7, %r35, 1;
	@%p7 bra 	$L__BB2_10;
	mad.lo.s32 	%r56, %r73, %r40, %r1;
	cvt.s64.s32 	%rd73, %r56;
	add.s64 	%rd74, %rd73, %rd3;
	shl.b64 	%rd75, %rd74, 2;
	add.s64 	%rd76, %rd2, %rd75;
	ld.global.f32 	%f53, [%rd76];
	add.s32 	%r57, %r73, %r4;
	cvt.u64.u32 	%rd77, %r57;
	add.s64 	%rd78, %rd77, %rd4;
	shl.b64 	%rd79, %rd78, 2;
	add.s64 	%rd80, %rd1, %rd79;
	ld.global.f32 	%f54, [%rd80];
	fma.rn.f32 	%f55, %f53, %f54, %f67;
	add.s32 	%r58, %r56, %r40;
	cvt.s64.s32 	%rd81, %r58;
	add.s64 	%rd82, %rd81, %rd3;
	shl.b64 	%rd83, %rd82, 2;
	add.s64 	%rd84, %rd2, %rd83;
	ld.global.f32 	%f56, [%rd84];
	cvt.u64.u32 	%rd85, %r4;
	cvt.u64.u32 	%rd86, %r73;
	add.s64 	%rd87, %rd86, %rd85;
	add.s64 	%rd88, %rd87, %rd4;
	shl.b64 	%rd89, %rd88, 2;
	add.s64 	%rd90, %rd1, %rd89;
	ld.global.f32 	%f57, [%rd90+4];
	fma.rn.f32 	%f67, %f56, %f57, %f55;
	add.s32 	%r73, %r73, 2;
$L__BB2_10:
	and.b32  	%r59, %r41, 1;
	setp.eq.b32 	%p8, %r59, 1;
	not.pred 	%p9, %p8;
	@%p9 bra 	$L__BB2_12;
	mad.lo.s32 	%r60, %r73, %r40, %r1;
	cvt.s64.s32 	%rd91, %r60;
	add.s64 	%rd92, %rd91, %rd3;
	shl.b64 	%rd93, %rd92, 2;
	add.s64 	%rd94, %rd2, %rd93;
	ld.global.f32 	%f58, [%rd94];
	add.s32 	%r61, %r73, %r4;
	cvt.u64.u32 	%rd95, %r61;
	add.s64 	%rd96, %rd95, %rd4;
	shl.b64 	%rd97, %rd96, 2;
	add.s64 	%rd98, %rd1, %rd97;
	ld.global.f32 	%f59, [%rd98];
	fma.rn.f32 	%f67, %f58, %f59, %f67;
$L__BB2_12:
	ld.param.u64 	%rd105, [_Z11gemm1_naiveiiiPfS_S__param_5];
	cvta.to.global.u64 	%rd99, %rd105;
	cvt.s64.s32 	%rd100, %r3;
	mad.lo.s32 	%r62, %r40, %r2, %r1;
	cvt.s64.s32 	%rd101, %r62;
	add.s64 	%rd102, %rd100, %rd101;
	shl.b64 	%rd103, %rd102, 2;
	add.s64 	%rd104, %rd99, %rd103;
	st.global.f32 	[%rd104], %f67;
	ret;

}
	// .globl	_Z10gemm2_tileiiiPfS_S_
.visible .entry _Z10gemm2_tileiiiPfS_S_(
	.param .u32 _Z10gemm2_tileiiiPfS_S__param_0,
	.param .u32 _Z10gemm2_tileiiiPfS_S__param_1,
	.param .u32 _Z10gemm2_tileiiiPfS_S__param_2,
	.param .u64 .ptr .align 1 _Z10gemm2_tileiiiPfS_S__param_3,
	.param .u64 .ptr .align 1 _Z10gemm2_tileiiiPfS_S__param_4,
	.param .u64 .ptr .align 1 _Z10gemm2_tileiiiPfS_S__param_5
)
.maxntid 1024
{
	.reg .pred 	%p<3>;
	.reg .b32 	%r<33>;
	.reg .b32 	%f<107>;
	.reg .b64 	%rd<27>;
	// demoted variable
	.shared .align 4 .b8 _ZZ10gemm2_tileiiiPfS_S_E6a_tile[4096];
	// demoted variable
	.shared .align 4 .b8 _ZZ10gemm2_tileiiiPfS_S_E6b_tile[4096];
	ld.param.u32 	%r11, [_Z10gemm2_tileiiiPfS_S__param_0];
	ld.param.u32 	%r12, [_Z10gemm2_tileiiiPfS_S__param_2];
	ld.param.u64 	%rd8, [_Z10gemm2_tileiiiPfS_S__param_3];
	ld.param.u64 	%rd9, [_Z10gemm2_tileiiiPfS_S__param_4];
	ld.param.u64 	%rd10, [_Z10gemm2_tileiiiPfS_S__param_5];
	mov.u32 	%r1, %tid.x;
	mov.u32 	%r2, %tid.y;
	mov.u32 	%r13, %ctaid.x;
	mov.u32 	%r14, %ctaid.y;
	shl.b32 	%r3, %r13, 5;
	shl.b32 	%r4, %r14, 5;
	setp.lt.s32 	%p1, %r12, 1;
	mov.f32 	%f106, 0f00000000;
	@%p1 bra 	$L__BB3_3;
	mul.lo.s32 	%r16, %r12, %r4;
	mad.lo.s32 	%r17, %r11, %r2, %r1;
	shl.b32 	%r18, %r1, 5;
	add.s32 	%r19, %r18, %r2;
	shl.b32 	%r20, %r19, 2;
	mov.u32 	%r21, _ZZ10gemm2_tileiiiPfS_S_E6a_tile;
	add.s32 	%r5, %r21, %r20;
	mad.lo.s32 	%r22, %r12, %r2, %r1;
	shl.b32 	%r23, %r2, 5;
	add.s32 	%r24, %r23, %r1;
	shl.b32 	%r25, %r24, 2;
	mov.u32 	%r26, _ZZ10gemm2_tileiiiPfS_S_E6b_tile;
	add.s32 	%r6, %r26, %r25;
	shl.b32 	%r27, %r11, 5;
	shl.b32 	%r28, %r1, 7;
	add.s32 	%r7, %r21, %r28;
	shl.b32 	%r29, %r2, 7;
	add.s32 	%r8, %r26, %r29;
	mul.wide.s32 	%rd11, %r3, 4;
	mul.wide.s32 	%rd12, %r17, 4;
	add.s64 	%rd13, %rd11, %rd12;
	cvta.to.global.u64 	%rd14, %rd8;
	add.s64 	%rd26, %rd14, %rd13;
	mul.wide.s32 	%rd2, %r27, 4;
	mul.wide.s32 	%rd15, %r16, 4;
	mul.wide.u32 	%rd16, %r22, 4;
	add.s64 	%rd17, %rd15, %rd16;
	cvta.to.global.u64 	%rd18, %rd9;
	add.s64 	%rd25, %rd18, %rd17;
	mov.f32 	%f106, 0f00000000;
	mov.b32 	%r32, 0;
$L__BB3_2:
	ld.global.f32 	%f6, [%rd26];
	st.shared.f32 	[%r5], %f6;
	ld.global.f32 	%f7, [%rd25];
	st.shared.f32 	[%r6], %f7;
	bar.sync 	0;
	ld.shared.f32 	%f8, [%r7];
	ld.shared.f32 	%f9, [%r8];
	fma.rn.f32 	%f10, %f8, %f9, %f106;
	ld.shared.f32 	%f11, [%r7+4];
	ld.shared.f32 	%f12, [%r8+4];
	fma.rn.f32 	%f13, %f11, %f12, %f10;
	ld.shared.f32 	%f14, [%r7+8];
	ld.shared.f32 	%f15, [%r8+8];
	fma.rn.f32 	%f16, %f14, %f15, %f13;
	ld.shared.f32 	%f17, [%r7+12];
	ld.shared.f32 	%f18, [%r8+12];
	fma.rn.f32 	%f19, %f17, %f18, %f16;
	ld.shared.f32 	%f20, [%r7+16];
	ld.shared.f32 	%f21, [%r8+16];
	fma.rn.f32 	%f22, %f20, %f21, %f19;
	ld.shared.f32 	%f23, [%r7+20];
	ld.shared.f32 	%f24, [%r8+20];
	fma.rn.f32 	%f25, %f23, %f24, %f22;
	ld.shared.f32 	%f26, [%r7+24];
	ld.shared.f32 	%f27, [%r8+24];
	fma.rn.f32 	%f28, %f26, %f27, %f25;
	ld.shared.f32 	%f29, [%r7+28];
	ld.shared.f32 	%f30, [%r8+28];
	fma.rn.f32 	%f31, %f29, %f30, %f28;
	ld.shared.f32 	%f32, [%r7+32];
	ld.shared.f32 	%f33, [%r8+32];
	fma.rn.f32 	%f34, %f32, %f33, %f31;
	ld.shared.f32 	%f35, [%r7+36];
	ld.shared.f32 	%f36, [%r8+36];
	fma.rn.f32 	%f37, %f35, %f36, %f34;
	ld.shared.f32 	%f38, [%r7+40];
	ld.shared.f32 	%f39, [%r8+40];
	fma.rn.f32 	%f40, %f38, %f39, %f37;
	ld.shared.f32 	%f41, [%r7+44];
	ld.shared.f32 	%f42, [%r8+44];
	fma.rn.f32 	%f43, %f41, %f42, %f40;
	ld.shared.f32 	%f44, [%r7+48];
	ld.shared.f32 	%f45, [%r8+48];
	fma.rn.f32 	%f46, %f44, %f45, %f43;
	ld.shared.f32 	%f47, [%r7+52];
	ld.shared.f32 	%f48, [%r8+52];
	fma.rn.f32 	%f49, %f47, %f48, %f46;
	ld.shared.f32 	%f50, [%r7+56];
	ld.shared.f32 	%f51, [%r8+56];
	fma.rn.f32 	%f52, %f50, %f51, %f49;
	ld.shared.f32 	%f53, [%r7+60];
	ld.shared.f32 	%f54, [%r8+60];
	fma.rn.f32 	%f55, %f53, %f54, %f52;
	ld.shared.f32 	%f56, [%r7+64];
	ld.shared.f32 	%f57, [%r8+64];
	fma.rn.f32 	%f58, %f56, %f57, %f55;
	ld.shared.f32 	%f59, [%r7+68];
	ld.shared.f32 	%f60, [%r8+68];
	fma.rn.f32 	%f61, %f59, %f60, %f58;
	ld.shared.f32 	%f62, [%r7+72];
	ld.shared.f32 	%f63, [%r8+72];
	fma.rn.f32 	%f64, %f62, %f63, %f61;
	ld.shared.f32 	%f65, [%r7+76];
	ld.shared.f32 	%f66, [%r8+76];
	fma.rn.f32 	%f67, %f65, %f66, %f64;
	ld.shared.f32 	%f68, [%r7+80];
	ld.shared.f32 	%f69, [%r8+80];
	fma.rn.f32 	%f70, %f68, %f69, %f67;
	ld.shared.f32 	%f71, [%r7+84];
	ld.shared.f32 	%f72, [%r8+84];
	fma.rn.f32 	%f73, %f71, %f72, %f70;
	ld.shared.f32 	%f74, [%r7+88];
	ld.shared.f32 	%f75, [%r8+88];
	fma.rn.f32 	%f76, %f74, %f75, %f73;
	ld.shared.f32 	%f77, [%r7+92];
	ld.shared.f32 	%f78, [%r8+92];
	fma.rn.f32 	%f79, %f77, %f78, %f76;
	ld.shared.f32 	%f80, [%r7+96];
	ld.shared.f32 	%f81, [%r8+96];
	fma.rn.f32 	%f82, %f80, %f81, %f79;
	ld.shared.f32 	%f83, [%r7+100];
	ld.shared.f32 	%f84, [%r8+100];
	fma.rn.f32 	%f85, %f83, %f84, %f82;
	ld.shared.f32 	%f86, [%r7+104];
	ld.shared.f32 	%f87, [%r8+104];
	fma.rn.f32 	%f88, %f86, %f87, %f85;
	ld.shared.f32 	%f89, [%r7+108];
	ld.shared.f32 	%f90, [%r8+108];
	fma.rn.f32 	%f91, %f89, %f90, %f88;
	ld.shared.f32 	%f92, [%r7+112];
	ld.shared.f32 	%f93, [%r8+112];
	fma.rn.f32 	%f94, %f92, %f93, %f91;
	ld.shared.f32 	%f95, [%r7+116];
	ld.shared.f32 	%f96, [%r8+116];
	fma.rn.f32 	%f97, %f95, %f96, %f94;
	ld.shared.f32 	%f98, [%r7+120];
	ld.shared.f32 	%f99, [%r8+120];
	fma.rn.f32 	%f100, %f98, %f99, %f97;
	ld.shared.f32 	%f101, [%r7+124];
	ld.shared.f32 	%f102, [%r8+124];
	fma.rn.f32 	%f106, %f101, %f102, %f100;
	bar.sync 	0;
	add.s32 	%r32, %r32, 32;
	add.s64 	%rd26, %rd26, %rd2;
	add.s64 	%rd25, %rd25, 128;
	setp.lt.s32 	%p2, %r32, %r12;
	@%p2 bra 	$L__BB3_2;
$L__BB3_3:
	mad.lo.s32 	%r30, %r11, %r4, %r3;
	cvt.s64.s32 	%rd19, %r30;
	cvta.to.global.u64 	%rd20, %rd10;
	mad.lo.s32 	%r31, %r11, %r2, %r1;
	cvt.s64.s32 	%rd21, %r31;
	add.s64 	%rd22, %rd19, %rd21;
	shl.b64 	%rd23, %rd22, 2;
	add.s64 	%rd24, %rd20, %rd23;
	ld.global.f32 	%f103, [%rd24];
	fma.rn.f32 	%f104, %f103, 0f00000000, %f106;
	st.global.f32 	[%rd24], %f104;
	ret;

}
	// .globl	_Z10gemm3_tileiiiPfS_S_
.visible .entry _Z10gemm3_tileiiiPfS_S_(
	.param .u32 _Z10gemm3_tileiiiPfS_S__param_0,
	.param .u32 _Z10gemm3_tileiiiPfS_S__param_1,
	.param .u32 _Z10gemm3_tileiiiPfS_S__param_2,
	.param .u64 .ptr .align 1 _Z10gemm3_tileiiiPfS_S__param_3,
	.param .u64 .ptr .align 1 _Z10gemm3_tileiiiPfS_S__param_4,
	.param .u64 .ptr .align 1 _Z10gemm3_tileiiiPfS_S__param_5
)
.maxntid 1024
{
	.reg .pred 	%p<3>;
	.reg .b32 	%r<34>;
	.reg .b32 	%f<105>;
	.reg .b64 	%rd<27>;
	// demoted variable
	.shared .align 4 .b8 _ZZ10gemm3_tileiiiPfS_S_E6a_tile[4096];
	// demoted variable
	.shared .align 4 .b8 _ZZ10gemm3_tileiiiPfS_S_E6b_tile[4096];
	ld.param.u32 	%r12, [_Z10gemm3_tileiiiPfS_S__param_0];
	ld.param.u32 	%r13, [_Z10gemm3_tileiiiPfS_S__param_2];
	ld.param.u64 	%rd8, [_Z10gemm3_tileiiiPfS_S__param_3];
	ld.param.u64 	%rd9, [_Z10gemm3_tileiiiPfS_S__param_4];
	ld.param.u64 	%rd10, [_Z10gemm3_tileiiiPfS_S__param_5];
	mov.u32 	%r1, %tid.x;
	mov.u32 	%r14, %ctaid.x;
	mov.u32 	%r15, %ctaid.y;
	and.b32  	%r2, %r1, 31;
	shr.u32 	%r3, %r1, 5;
	shl.b32 	%r4, %r14, 5;
	shl.b32 	%r5, %r15, 5;
	setp.lt.s32 	%p1, %r13, 1;
	mov.f32 	%f104, 0f00000000;
	@%p1 bra 	$L__BB4_3;
	mul.lo.s32 	%r17, %r13, %r5;
	mad.lo.s32 	%r18, %r12, %r3, %r2;
	shl.b32 	%r19, %r3, 2;
	shl.b32 	%r20, %r2, 7;
	or.b32  	%r21, %r20, %r19;
	mov.u32 	%r22, _ZZ10gemm3_tileiiiPfS_S_E6a_tile;
	add.s32 	%r6, %r22, %r21;
	mad.lo.s32 	%r23, %r13, %r3, %r2;
	and.b32  	%r24, %r1, 992;
	or.b32  	%r25, %r2, %r24;
	shl.b32 	%r26, %r25, 2;
	mov.u32 	%r27, _ZZ10gemm3_tileiiiPfS_S_E6b_tile;
	add.s32 	%r7, %r27, %r26;
	shl.b32 	%r28, %r12, 5;
	add.s32 	%r8, %r22, %r20;
	shl.b32 	%r29, %r1, 2;
	and.b32  	%r30, %r29, 3968;
	add.s32 	%r9, %r27, %r30;
	mul.wide.s32 	%rd11, %r4, 4;
	mul.wide.s32 	%rd12, %r18, 4;
	add.s64 	%rd13, %rd11, %rd12;
	cvta.to.global.u64 	%rd14, %rd8;
	add.s64 	%rd26, %rd14, %rd13;
	mul.wide.s32 	%rd2, %r28, 4;
	mul.wide.s32 	%rd15, %r17, 4;
	mul.wide.u32 	%rd16, %r23, 4;
	add.s64 	%rd17, %rd15, %rd16;
	cvta.to.global.u64 	%rd18, %rd9;
	add.s64 	%rd25, %rd18, %rd17;
	mov.f32 	%f104, 0f00000000;
	mov.b32 	%r33, 0;
$L__BB4_2:
	ld.global.f32 	%f6, [%rd26];
	st.shared.f32 	[%r6], %f6;
	ld.global.f32 	%f7, [%rd25];
	st.shared.f32 	[%r7], %f7;
	bar.sync 	0;
	ld.shared.f32 	%f8, [%r8];
	ld.shared.f32 	%f9, [%r9];
	fma.rn.f32 	%f10, %f8, %f9, %f104;
	ld.shared.f32 	%f11, [%r8+4];
	ld.shared.f32 	%f12, [%r9+4];
	fma.rn.f32 	%f13, %f11, %f12, %f10;
	ld.shared.f32 	%f14, [%r8+8];
	ld.shared.f32 	%f15, [%r9+8];
	fma.rn.f32 	%f16, %f14, %f15, %f13;
	ld.shared.f32 	%f17, [%r8+12];
	ld.shared.f32 	%f18, [%r9+12];
	fma.rn.f32 	%f19, %f17, %f18, %f16;
	ld.shared.f32 	%f20, [%r8+16];
	ld.shared.f32 	%f21, [%r9+16];
	fma.rn.f32 	%f22, %f20, %f21, %f19;
	ld.shared.f32 	%f23, [%r8+20];
	ld.shared.f32 	%f24, [%r9+20];
	fma.rn.f32 	%f25, %f23, %f24, %f22;
	ld.shared.f32 	%f26, [%r8+24];
	ld.shared.f32 	%f27, [%r9+24];
	fma.rn.f32 	%f28, %f26, %f27, %f25;
	ld.shared.f32 	%f29, [%r8+28];
	ld.shared.f32 	%f30, [%r9+28];
	fma.rn.f32 	%f31, %f29, %f30, %f28;
	ld.shared.f32 	%f32, [%r8+32];
	ld.shared.f32 	%f33, [%r9+32];
	fma.rn.f32 	%f34, %f32, %f33, %f31;
	ld.shared.f32 	%f35, [%r8+36];
	ld.shared.f32 	%f36, [%r9+36];
	fma.rn.f32 	%f37, %f35, %f36, %f34;
	ld.shared.f32 	%f38, [%r8+40];
	ld.shared.f32 	%f39, [%r9+40];
	fma.rn.f32 	%f40, %f38, %f39, %f37;
	ld.shared.f32 	%f41, [%r8+44];
	ld.shared.f32 	%f42, [%r9+44];
	fma.rn.f32 	%f43, %f41, %f42, %f40;
	ld.shared.f32 	%f44, [%r8+48];
	ld.shared.f32 	%f45, [%r9+48];
	fma.rn.f32 	%f46, %f44, %f45, %f43;
	ld.shared.f32 	%f47, [%r8+52];
	ld.shared.f32 	%f48, [%r9+52];
	fma.rn.f32 	%f49, %f47, %f48, %f46;
	ld.shared.f32 	%f50, [%r8+56];
	ld.shared.f32 	%f51, [%r9+56];
	fma.rn.f32 	%f52, %f50, %f51, %f49;
	ld.shared.f32 	%f53, [%r8+60];
	ld.shared.f32 	%f54, [%r9+60];
	fma.rn.f32 	%f55, %f53, %f54, %f52;
	ld.shared.f32 	%f56, [%r8+64];
	ld.shared.f32 	%f57, [%r9+64];
	fma.rn.f32 	%f58, %f56, %f57, %f55;
	ld.shared.f32 	%f59, [%r8+68];
	ld.shared.f32 	%f60, [%r9+68];
	fma.rn.f32 	%f61, %f59, %f60, %f58;
	ld.shared.f32 	%f62, [%r8+72];
	ld.shared.f32 	%f63, [%r9+72];
	fma.rn.f32 	%f64, %f62, %f63, %f61;
	ld.shared.f32 	%f65, [%r8+76];
	ld.shared.f32 	%f66, [%r9+76];
	fma.rn.f32 	%f67, %f65, %f66, %f64;
	ld.shared.f32 	%f68, [%r8+80];
	ld.shared.f32 	%f69, [%r9+80];
	fma.rn.f32 	%f70, %f68, %f69, %f67;
	ld.shared.f32 	%f71, [%r8+84];
	ld.shared.f32 	%f72, [%r9+84];
	fma.rn.f32 	%f73, %f71, %f72, %f70;
	ld.shared.f32 	%f74, [%r8+88];
	ld.shared.f32 	%f75, [%r9+88];
	fma.rn.f32 	%f76, %f74, %f75, %f73;
	ld.shared.f32 	%f77, [%r8+92];
	ld.shared.f32 	%f78, [%r9+92];
	fma.rn.f32 	%f79, %f77, %f78, %f76;
	ld.shared.f32 	%f80, [%r8+96];
	ld.shared.f32 	%f81, [%r9+96];
	fma.rn.f32 	%f82, %f80, %f81, %f79;
	ld.shared.f32 	%f83, [%r8+100];
	ld.shared.f32 	%f84, [%r9+100];
	fma.rn.f32 	%f85, %f83, %f84, %f82;
	ld.shared.f32 	%f86, [%r8+104];
	ld.shared.f32 	%f87, [%r9+104];
	fma.rn.f32 	%f88, %f86, %f87, %f85;
	ld.shared.f32 	%f89, [%r8+108];
	ld.shared.f32 	%f90, [%r9+108];
	fma.rn.f32 	%f91, %f89, %f90, %f88;
	ld.shared.f32 	%f92, [%r8+112];
	ld.shared.f32 	%f93, [%r9+112];
	fma.rn.f32 	%f94, %f92, %f93, %f91;
	ld.shared.f32 	%f95, [%r8+116];
	ld.shared.f32 	%f96, [%r9+116];
	fma.rn.f32 	%f97, %f95, %f96, %f94;
	ld.shared.f32 	%f98, [%r8+120];
	ld.shared.f32 	%f99, [%r9+120];
	fma.rn.f32 	%f100, %f98, %f99, %f97;
	ld.shared.f32 	%f101, [%r8+124];
	ld.shared.f32 	%f102, [%r9+124];
	fma.rn.f32 	%f104, %f101, %f102, %f100;
	bar.sync 	0;
	add.s32 	%r33, %r33, 32;
	add.s64 	%rd26, %rd26, %rd2;
	add.s64 	%rd25, %rd25, 128;
	setp.lt.s32 	%p2, %r33, %r13;
	@%p2 bra 	$L__BB4_2;
$L__BB4_3:
	cvta.to.global.u64 	%rd19, %rd10;
	mad.lo.s32 	%r31, %r12, %r5, %r4;
	cvt.s64.s32 	%rd20, %r31;
	mad.lo.s32 	%r32, %r12, %r3, %r2;
	cvt.s64.s32 	%rd21, %r32;
	add.s64 	%rd22, %rd20, %rd21;
	shl.b64 	%rd23, %rd22, 2;
	add.s64 	%rd24, %rd19, %rd23;
	st.global.f32 	[%rd24], %f104;
	ret;

}
	// .globl	_Z26gemm4_reduce_bank_conflictiiiPfS_S_
.visible .entry _Z26gemm4_reduce_bank_conflictiiiPfS_S_(
	.param .u32 _Z26gemm4_reduce_bank_conflictiiiPfS_S__param_0,
	.param .u32 _Z26gemm4_reduce_bank_conflictiiiPfS_S__param_1,
	.param .u32 _Z26gemm4_reduce_bank_conflictiiiPfS_S__param_2,
	.param .u64 .ptr .align 1 _Z26gemm4_reduce_bank_conflictiiiPfS_S__param_3,
	.param .u64 .ptr .align 1 _Z26gemm4_reduce_bank_conflictiiiPfS_S__param_4,
	.param .u64 .ptr .align 1 _Z26gemm4_reduce_bank_conflictiiiPfS_S__param_5
)
.maxntid 1024
{
	.reg .pred 	%p<3>;
	.reg .b32 	%r<33>;
	.reg .b32 	%f<105>;
	.reg .b64 	%rd<27>;
	// demoted variable
	.shared .align 4 .b8 _ZZ26gemm4_reduce_bank_conflictiiiPfS_S_E6a_tile[4096];
	// demoted variable
	.shared .align 4 .b8 _ZZ26gemm4_reduce_bank_conflictiiiPfS_S_E6b_tile[4096];
	ld.param.u32 	%r12, [_Z26gemm4_reduce_bank_conflictiiiPfS_S__param_0];
	ld.param.u32 	%r13, [_Z26gemm4_reduce_bank_conflictiiiPfS_S__param_2];
	ld.param.u64 	%rd8, [_Z26gemm4_reduce_bank_conflictiiiPfS_S__param_3];
	ld.param.u64 	%rd9, [_Z26gemm4_reduce_bank_conflictiiiPfS_S__param_4];
	ld.param.u64 	%rd10, [_Z26gemm4_reduce_bank_conflictiiiPfS_S__param_5];
	mov.u32 	%r1, %tid.x;
	mov.u32 	%r14, %ctaid.x;
	mov.u32 	%r15, %ctaid.y;
	and.b32  	%r2, %r1, 31;
	shr.u32 	%r3, %r1, 5;
	shl.b32 	%r4, %r14, 5;
	shl.b32 	%r5, %r15, 5;
	setp.lt.s32 	%p1, %r13, 1;
	mov.f32 	%f104, 0f00000000;
	@%p1 bra 	$L__BB5_3;
	mul.lo.s32 	%r17, %r13, %r5;
	mad.lo.s32 	%r18, %r12, %r3, %r2;
	and.b32  	%r19, %r1, 992;
	or.b32  	%r20, %r2, %r19;
	shl.b32 	%r21, %r20, 2;
	mov.u32 	%r22, _ZZ26gemm4_reduce_bank_conflictiiiPfS_S_E6a_tile;
	add.s32 	%r6, %r22, %r21;
	mad.lo.s32 	%r23, %r13, %r3, %r2;
	shl.b32 	%r24, %r2, 7;
	shl.b32 	%r25, %r3, 2;
	or.b32  	%r26, %r24, %r25;
	mov.u32 	%r27, _ZZ26gemm4_reduce_bank_conflictiiiPfS_S_E6b_tile;
	add.s32 	%r7, %r27, %r26;
	shl.b32 	%r28, %r12, 5;
	shl.b32 	%r29, %r2, 2;
	add.s32 	%r8, %r22, %r29;
	add.s32 	%r9, %r27, %r25;
	mul.wide.s32 	%rd11, %r4, 4;
	mul.wide.s32 	%rd12, %r18, 4;
	add.s64 	%rd13, %rd11, %rd12;
	cvta.to.global.u64 	%rd14, %rd8;
	add.s64 	%rd26, %rd14, %rd13;
	mul.wide.s32 	%rd2, %r28, 4;
	mul.wide.s32 	%rd15, %r17, 4;
	mul.wide.u32 	%rd16, %r23, 4;
	add.s64 	%rd17, %rd15, %rd16;
	cvta.to.global.u64 	%rd18, %rd9;
	add.s64 	%rd25, %rd18, %rd17;
	mov.f32 	%f104, 0f00000000;
	mov.b32 	%r32, 0;
$L__BB5_2:
	ld.global.f32 	%f6, [%rd26];
	st.shared.f32 	[%r6], %f6;
	ld.global.f32 	%f7, [%rd25];
	st.shared.f32 	[%r7], %f7;
	bar.sync 	0;
	ld.shared.f32 	%f8, [%r8];
	ld.shared.f32 	%f9, [%r9];
	fma.rn.f32 	%f10, %f8, %f9, %f104;
	ld.shared.f32 	%f11, [%r8+128];
	ld.shared.f32 	%f12, [%r9+128];
	fma.rn.f32 	%f13, %f11, %f12, %f10;
	ld.shared.f32 	%f14, [%r8+256];
	ld.shared.f32 	%f15, [%r9+256];
	fma.rn.f32 	%f16, %f14, %f15, %f13;
	ld.shared.f32 	%f17, [%r8+384];
	ld.shared.f32 	%f18, [%r9+384];
	fma.rn.f32 	%f19, %f17, %f18, %f16;
	ld.shared.f32 	%f20, [%r8+512];
	ld.shared.f32 	%f21, [%r9+512];
	fma.rn.f32 	%f22, %f20, %f21, %f19;
	ld.shared.f32 	%f23, [%r8+640];
	ld.shared.f32 	%f24, [%r9+640];
	fma.rn.f32 	%f25, %f23, %f24, %f22;
	ld.shared.f32 	%f26, [%r8+768];
	ld.shared.f32 	%f27, [%r9+768];
	fma.rn.f32 	%f28, %f26, %f27, %f25;
	ld.shared.f32 	%f29, [%r8+896];
	ld.shared.f32 	%f30, [%r9+896];
	fma.rn.f32 	%f31, %f29, %f30, %f28;
	ld.shared.f32 	%f32, [%r8+1024];
	ld.shared.f32 	%f33, [%r9+1024];
	fma.rn.f32 	%f34, %f32, %f33, %f31;
	ld.shared.f32 	%f35, [%r8+1152];
	ld.shared.f32 	%f36, [%r9+1152];
	fma.rn.f32 	%f37, %f35, %f36, %f34;
	ld.shared.f32 	%f38, [%r8+1280];
	ld.shared.f32 	%f39, [%r9+1280];
	fma.rn.f32 	%f40, %f38, %f39, %f37;
	ld.shared.f32 	%f41, [%r8+1408];
	ld.shared.f32 	%f42, [%r9+1408];
	fma.rn.f32 	%f43, %f41, %f42, %f40;
	ld.shared.f32 	%f44, [%r8+1536];
	ld.shared.f32 	%f45, [%r9+1536];
	fma.rn.f32 	%f46, %f44, %f45, %f43;
	ld.shared.f32 	%f47, [%r8+1664];
	ld.shared.f32 	%f48, [%r9+1664];
	fma.rn.f32 	%f49, %f47, %f48, %f46;
	ld.shared.f32 	%f50, [%r8+1792];
	ld.shared.f32 	%f51, [%r9+1792];
	fma.rn.f32 	%f52, %f50, %f51, %f49;
	ld.shared.f32 	%f53, [%r8+1920];
	ld.shared.f32 	%f54, [%r9+1920];
	fma.rn.f32 	%f55, %f53, %f54, %f52;
	ld.shared.f32 	%f56, [%r8+2048];
	ld.shared.f32 	%f57, [%r9+2048];
	fma.rn.f32 	%f58, %f56, %f57, %f55;
	ld.shared.f32 	%f59, [%r8+2176];
	ld.shared.f32 	%f60, [%r9+2176];
	fma.rn.f32 	%f61, %f59, %f60, %f58;
	ld.shared.f32 	%f62, [%r8+2304];
	ld.shared.f32 	%f63, [%r9+2304];
	fma.rn.f32 	%f64, %f62, %f63, %f61;
	ld.shared.f32 	%f65, [%r8+2432];
	ld.shared.f32 	%f66, [%r9+2432];
	fma.rn.f32 	%f67, %f65, %f66, %f64;
	ld.shared.f32 	%f68, [%r8+2560];
	ld.shared.f32 	%f69, [%r9+2560];
	fma.rn.f32 	%f70, %f68, %f69, %f67;
	ld.shared.f32 	%f71, [%r8+2688];
	ld.shared.f32 	%f72, [%r9+2688];
	fma.rn.f32 	%f73, %f71, %f72, %f70;
	ld.shared.f32 	%f74, [%r8+2816];
	ld.shared.f32 	%f75, [%r9+2816];
	fma.rn.f32 	%f76, %f74, %f75, %f73;
	ld.shared.f32 	%f77, [%r8+2944];
	ld.shared.f32 	%f78, [%r9+2944];
	fma.rn.f32 	%f79, %f77, %f78, %f76;
	ld.shared.f32 	%f80, [%r8+3072];
	ld.shared.f32 	%f81, [%r9+3072];
	fma.rn.f32 	%f82, %f80, %f81, %f79;
	ld.shared.f32 	%f83, [%r8+3200];
	ld.shared.f32 	%f84, [%r9+3200];
	fma.rn.f32 	%f85, %f83, %f84, %f82;
	ld.shared.f32 	%f86, [%r8+3328];
	ld.shared.f32 	%f87, [%r9+3328];
	fma.rn.f32 	%f88, %f86, %f87, %f85;
	ld.shared.f32 	%f89, [%r8+3456];
	ld.shared.f32 	%f90, [%r9+3456];
	fma.rn.f32 	%f91, %f89, %f90, %f88;
	ld.shared.f32 	%f92, [%r8+3584];
	ld.shared.f32 	%f93, [%r9+3584];
	fma.rn.f32 	%f94, %f92, %f93, %f91;
	ld.shared.f32 	%f95, [%r8+3712];
	ld.shared.f32 	%f96, [%r9+3712];
	fma.rn.f32 	%f97, %f95, %f96, %f94;
	ld.shared.f32 	%f98, [%r8+3840];
	ld.shared.f32 	%f99, [%r9+3840];
	fma.rn.f32 	%f100, %f98, %f99, %f97;
	ld.shared.f32 	%f101, [%r8+3968];
	ld.shared.f32 	%f102, [%r9+3968];
	fma.rn.f32 	%f104, %f101, %f102, %f100;
	bar.sync 	0;
	add.s32 	%r32, %r32, 32;
	add.s64 	%rd26, %rd26, %rd2;
	add.s64 	%rd25, %rd25, 128;
	setp.lt.s32 	%p2, %r32, %r13;
	@%p2 bra 	$L__BB5_2;
$L__BB5_3:
	cvta.to.global.u64 	%rd19, %rd10;
	mad.lo.s32 	%r30, %r12, %r5, %r4;
	cvt.s64.s32 	%rd20, %r30;
	mad.lo.s32 	%r31, %r12, %r3, %r2;
	cvt.s64.s32 	%rd21, %r31;
	add.s64 	%rd22, %rd20, %rd21;
	shl.b64 	%rd23, %rd22, 2;
	add.s64 	%rd24, %rd19, %rd23;
	st.global.f32 	[%rd24], %f104;
	ret;

}
	// .globl	_Z26gemm5_reduce_bank_conflictiiiPfS_S_
.visible .entry _Z26gemm5_reduce_bank_conflictiiiPfS_S_(
	.param .u32 _Z26gemm5_reduce_bank_conflictiiiPfS_S__param_0,
	.param .u32 _Z26gemm5_reduce_bank_conflictiiiPfS_S__param_1,
	.param .u32 _Z26gemm5_reduce_bank_conflictiiiPfS_S__param_2,
	.param .u64 .ptr .align 1 _Z26gemm5_reduce_bank_conflictiiiPfS_S__param_3,
	.param .u64 .ptr .align 1 _Z26gemm5_reduce_bank_conflictiiiPfS_S__param_4,
	.param .u64 .ptr .align 1 _Z26gemm5_reduce_bank_conflictiiiPfS_S__param_5
)
.maxntid 1024
{
	.reg .pred 	%p<3>;
	.reg .b32 	%r<32>;
	.reg .b32 	%f<105>;
	.reg .b64 	%rd<27>;
	// demoted variable
	.shared .align 4 .b8 _ZZ26gemm5_reduce_bank_conflictiiiPfS_S_E6a_tile[4096];
	// demoted variable
	.shared .align 4 .b8 _ZZ26gemm5_reduce_bank_conflictiiiPfS_S_E6b_tile[4096];
	ld.param.u32 	%r12, [_Z26gemm5_reduce_bank_conflictiiiPfS_S__param_0];
	ld.param.u32 	%r13, [_Z26gemm5_reduce_bank_conflictiiiPfS_S__param_2];
	ld.param.u64 	%rd8, [_Z26gemm5_reduce_bank_conflictiiiPfS_S__param_3];
	ld.param.u64 	%rd9, [_Z26gemm5_reduce_bank_conflictiiiPfS_S__param_4];
	ld.param.u64 	%rd10, [_Z26gemm5_reduce_bank_conflictiiiPfS_S__param_5];
	mov.u32 	%r1, %tid.x;
	mov.u32 	%r14, %ctaid.x;
	mov.u32 	%r15, %ctaid.y;
	and.b32  	%r2, %r1, 31;
	shr.u32 	%r3, %r1, 5;
	shl.b32 	%r4, %r14, 5;
	shl.b32 	%r5, %r15, 5;
	setp.lt.s32 	%p1, %r13, 1;
	mov.f32 	%f104, 0f00000000;
	@%p1 bra 	$L__BB6_3;
	mul.lo.s32 	%r17, %r13, %r5;
	mad.lo.s32 	%r18, %r12, %r3, %r2;
	and.b32  	%r19, %r1, 992;
	or.b32  	%r20, %r2, %r19;
	shl.b32 	%r21, %r20, 2;
	mov.u32 	%r22, _ZZ26gemm5_reduce_bank_conflictiiiPfS_S_E6a_tile;
	add.s32 	%r6, %r22, %r21;
	mad.lo.s32 	%r23, %r13, %r3, %r2;
	mov.u32 	%r24, _ZZ26gemm5_reduce_bank_conflictiiiPfS_S_E6b_tile;
	add.s32 	%r7, %r24, %r21;
	shl.b32 	%r25, %r12, 5;
	shl.b32 	%r26, %r2, 2;
	add.s32 	%r8, %r22, %r26;
	shl.b32 	%r27, %r1, 2;
	and.b32  	%r28, %r27, 3968;
	add.s32 	%r9, %r24, %r28;
	mul.wide.s32 	%rd11, %r4, 4;
	mul.wide.s32 	%rd12, %r18, 4;
	add.s64 	%rd13, %rd11, %rd12;
	cvta.to.global.u64 	%rd14, %rd8;
	add.s64 	%rd26, %rd14, %rd13;
	mul.wide.s32 	%rd2, %r25, 4;
	mul.wide.s32 	%rd15, %r17, 4;
	mul.wide.u32 	%rd16, %r23, 4;
	add.s64 	%rd17, %rd15, %rd16;
	cvta.to.global.u64 	%rd18, %rd9;
	add.s64 	%rd25, %rd18, %rd17;
	mov.f32 	%f104, 0f00000000;
	mov.b32 	%r31, 0;
$L__BB6_2:
	ld.global.f32 	%f6, [%rd26];
	st.shared.f32 	[%r6], %f6;
	ld.global.f32 	%f7, [%rd25];
	st.shared.f32 	[%r7], %f7;
	bar.sync 	0;
	ld.shared.f32 	%f8, [%r8];
	ld.shared.f32 	%f9, [%r9];
	fma.rn.f32 	%f10, %f8, %f9, %f104;
	ld.shared.f32 	%f11, [%r8+128];
	ld.shared.f32 	%f12, [%r9+4];
	fma.rn.f32 	%f13, %f11, %f12, %f10;
	ld.shared.f32 	%f14, [%r8+256];
	ld.shared.f32 	%f15, [%r9+8];
	fma.rn.f32 	%f16, %f14, %f15, %f13;
	ld.shared.f32 	%f17, [%r8+384];
	ld.shared.f32 	%f18, [%r9+12];
	fma.rn.f32 	%f19, %f17, %f18, %f16;
	ld.shared.f32 	%f20, [%r8+512];
	ld.shared.f32 	%f21, [%r9+16];
	fma.rn.f32 	%f22, %f20, %f21, %f19;
	ld.shared.f32 	%f23, [%r8+640];
	ld.shared.f32 	%f24, [%r9+20];
	fma.rn.f32 	%f25, %f23, %f24, %f22;
	ld.shared.f32 	%f26, [%r8+768];
	ld.shared.f32 	%f27, [%r9+24];
	fma.rn.f32 	%f28, %f26, %f27, %f25;
	ld.shared.f32 	%f29, [%r8+896];
	ld.shared.f32 	%f30, [%r9+28];
	fma.rn.f32 	%f31, %f29, %f30, %f28;
	ld.shared.f32 	%f32, [%r8+1024];
	ld.shared.f32 	%f33, [%r9+32];
	fma.rn.f32 	%f34, %f32, %f33, %f31;
	ld.shared.f32 	%f35, [%r8+1152];
	ld.shared.f32 	%f36, [%r9+36];
	fma.rn.f32 	%f37, %f35, %f36, %f34;
	ld.shared.f32 	%f38, [%r8+1280];
	ld.shared.f32 	%f39, [%r9+40];
	fma.rn.f32 	%f40, %f38, %f39, %f37;
	ld.shared.f32 	%f41, [%r8+1408];
	ld.shared.f32 	%f42, [%r9+44];
	fma.rn.f32 	%f43, %f41, %f42, %f40;
	ld.shared.f32 	%f44, [%r8+1536];
	ld.shared.f32 	%f45, [%r9+48];
	fma.rn.f32 	%f46, %f44, %f45, %f43;
	ld.shared.f32 	%f47, [%r8+1664];
	ld.shared.f32 	%f48, [%r9+52];
	fma.rn.f32 	%f49, %f47, %f48, %f46;
	ld.shared.f32 	%f50, [%r8+1792];
	ld.shared.f32 	%f51, [%r9+56];
	fma.rn.f32 	%f52, %f50, %f51, %f49;
	ld.shared.f32 	%f53, [%r8+1920];
	ld.shared.f32 	%f54, [%r9+60];
	fma.rn.f32 	%f55, %f53, %f54, %f52;
	ld.shared.f32 	%f56, [%r8+2048];
	ld.shared.f32 	%f57, [%r9+64];
	fma.rn.f32 	%f58, %f56, %f57, %f55;
	ld.shared.f32 	%f59, [%r8+2176];
	ld.shared.f32 	%f60, [%r9+68];
	fma.rn.f32 	%f61, %f59, %f60, %f58;
	ld.shared.f32 	%f62, [%r8+2304];
	ld.shared.f32 	%f63, [%r9+72];
	fma.rn.f32 	%f64, %f62, %f63, %f61;
	ld.shared.f32 	%f65, [%r8+2432];
	ld.shared.f32 	%f66, [%r9+76];
	fma.rn.f32 	%f67, %f65, %f66, %f64;
	ld.shared.f32 	%f68, [%r8+2560];
	ld.shared.f32 	%f69, [%r9+80];
	fma.rn.f32 	%f70, %f68, %f69, %f67;
	ld.shared.f32 	%f71, [%r8+2688];
	ld.shared.f32 	%f72, [%r9+84];
	fma.rn.f32 	%f73, %f71, %f72, %f70;
	ld.shared.f32 	%f74, [%r8+2816];
	ld.shared.f32 	%f75, [%r9+88];
	fma.rn.f32 	%f76, %f74, %f75, %f73;
	ld.shared.f32 	%f77, [%r8+2944];
	ld.shared.f32 	%f78, [%r9+92];
	fma.rn.f32 	%f79, %f77, %f78, %f76;
	ld.shared.f32 	%f80, [%r8+3072];
	ld.shared.f32 	%f81, [%r9+96];
	fma.rn.f32 	%f82, %f80, %f81, %f79;
	ld.shared.f32 	%f83, [%r8+3200];
	ld.shared.f32 	%f84, [%r9+100];
	fma.rn.f32 	%f85, %f83, %f84, %f82;
	ld.shared.f32 	%f86, [%r8+3328];
	ld.shared.f32 	%f87, [%r9+104];
	fma.rn.f32 	%f88, %f86, %f87, %f85;
	ld.shared.f32 	%f89, [%r8+3456];
	ld.shared.f32 	%f90, [%r9+108];
	fma.rn.f32 	%f91, %f89, %f90, %f88;
	ld.shared.f32 	%f92, [%r8+3584];
	ld.shared.f32 	%f93, [%r9+112];
	fma.rn.f32 	%f94, %f92, %f93, %f91;
	ld.shared.f32 	%f95, [%r8+3712];
	ld.shared.f32 	%f96, [%r9+116];
	fma.rn.f32 	%f97, %f95, %f96, %f94;
	ld.shared.f32 	%f98, [%r8+3840];
	ld.shared.f32 	%f99, [%r9+120];
	fma.rn.f32 	%f100, %f98, %f99, %f97;
	ld.shared.f32 	%f101, [%r8+3968];
	ld.shared.f32 	%f102, [%r9+124];
	fma.rn.f32 	%f104, %f101, %f102, %f100;
	bar.sync 	0;
	add.s32 	%r31, %r31, 32;
	add.s64 	%rd26, %rd26, %rd2;
	add.s64 	%rd25, %rd25, 128;
	setp.lt.s32 	%p2, %r31, %r13;
	@%p2 bra 	$L__BB6_2;
$L__BB6_3:
	cvta.to.global.u64 	%rd19, %rd10;
	mad.lo.s32 	%r29, %r12, %r5, %r4;
	cvt.s64.s32 	%rd20, %r29;
	mad.lo.s32 	%r30, %r12, %r3, %r2;
	cvt.s64.s32 	%rd21, %r30;
	add.s64 	%rd22, %rd20, %rd21;
	shl.b64 	%rd23, %rd22, 2;
	add.s64 	%rd24, %rd19, %rd23;
	st.global.f32 	[%rd24], %f104;
	ret;

}


// ===== COMPILED SASS (sm_100) =====

	.target	sm_100

	.elftype	@"ET_EXEC"


//--------------------- .note.nv.tkinfo           --------------------------
	.section	.note.nv.tkinfo,"",@"SHT_NOTE"
	.sectionflags	@"SHF_NOTE_NV_TKINFO"
	.tkinfo
        /*0018*/ 	.word	0x00000002
        /*0030*/ 	.string	""
        /*0030*/ 	.string	"ptxas"
        /*0030*/ 	.string	"Cuda compilation tools, release 13.0, V13.0.88"
        /*0030*/ 	.string	"Build cuda_13.0.r13.0/compiler.36424714_0"
        /*0030*/ 	.string	"-arch sm_100 -m 64 "



//--------------------- .note.nv.cuinfo           --------------------------
	.section	.note.nv.cuinfo,"",@"SHT_NOTE"
	.sectionflags	@"SHF_NOTE_NV_CUINFO"
        /*0018*/ 	.short	0x0002
        /*001a*/ 	.short	0x0064
        /*001c*/ 	.short	0x0082
	.zero		2


//--------------------- .nv.info                  --------------------------
	.section	.nv.info,"",@"SHT_CUDA_INFO"
	.align	4


	//----- nvinfo : EIATTR_REGCOUNT
	.align		4
        /*0000*/ 	.byte	0x04, 0x2f
        /*0002*/ 	.short	(.L_1 - .L_0)
	.align		4
.L_0:
        /*0004*/ 	.word	index@(_Z10mysgemm_v2iiifPfS_fS_)
        /*0008*/ 	.word	0x00000020


	//----- nvinfo : EIATTR_FRAME_SIZE
	.align		4
.L_1:
        /*000c*/ 	.byte	0x04, 0x11
        /*000e*/ 	.short	(.L_3 - .L_2)
	.align		4
.L_2:
        /*0010*/ 	.word	index@(_Z10mysgemm_v2iiifPfS_fS_)
        /*0014*/ 	.word	0x00000000


	//----- nvinfo : EIATTR_REGCOUNT
	.align		4
.L_3:
        /*0018*/ 	.byte	0x04, 0x2f
        /*001a*/ 	.short	(.L_5 - .L_4)
	.align		4
.L_4:
        /*001c*/ 	.word	index@(_Z10mysgemm_v4iiifPfS_fS_)
        /*0020*/ 	.word	0x0000001e


	//----- nvinfo : EIATTR_FRAME_SIZE
	.align		4
.L_5:
        /*0024*/ 	.byte	0x04, 0x11
        /*0026*/ 	.short	(.L_7 - .L_6)
	.align		4
.L_6:
        /*0028*/ 	.word	index@(_Z10mysgemm_v4iiifPfS_fS_)
        /*002c*/ 	.word	0x00000000


	//----- nvinfo : EIATTR_REGCOUNT
	.align		4
.L_7:
        /*0030*/ 	.byte	0x04, 0x2f
        /*0032*/ 	.short	(.L_9 - .L_8)
	.align		4
.L_8:
        /*0034*/ 	.word	index@(_Z11gemm1_naiveiiiPfS_S_)
        /*0038*/ 	.word	0x0000001f


	//----- nvinfo : EIATTR_FRAME_SIZE
	.align		4
.L_9:
        /*003c*/ 	.byte	0x04, 0x11
        /*003e*/ 	.short	(.L_11 - .L_10)
	.align		4
.L_10:
        /*0040*/ 	.word	index@(_Z11gemm1_naiveiiiPfS_S_)
        /*0044*/ 	.word	0x00000000


	//----- nvinfo : EIATTR_REGCOUNT
	.align		4
.L_11:
        /*0048*/ 	.byte	0x04, 0x2f
        /*004a*/ 	.short	(.L_13 - .L_12)
	.align		4
.L_12:
        /*004c*/ 	.word	index@(_Z10gemm2_tileiiiPfS_S_)
        /*0050*/ 	.word	0x00000020


	//----- nvinfo : EIATTR_FRAME_SIZE
	.align		4
.L_13:
        /*0054*/ 	.byte	0x04, 0x11
        /*0056*/ 	.short	(.L_15 - .L_14)
	.align		4
.L_14:
        /*0058*/ 	.word	index@(_Z10gemm2_tileiiiPfS_S_)
        /*005c*/ 	.word	0x00000000


	//----- nvinfo : EIATTR_REGCOUNT
	.align		4
.L_15:
        /*0060*/ 	.byte	0x04, 0x2f
        /*0062*/ 	.short	(.L_17 - .L_16)
	.align		4
.L_16:
        /*0064*/ 	.word	index@(_Z10gemm3_tileiiiPfS_S_)
        /*0068*/ 	.word	0x00000020


	//----- nvinfo : EIATTR_FRAME_SIZE
	.align		4
.L_17:
        /*006c*/ 	.byte	0x04, 0x11
        /*006e*/ 	.short	(.L_19 - .L_18)
	.align		4
.L_18:
        /*0070*/ 	.word	index@(_Z10gemm3_tileiiiPfS_S_)
        /*0074*/ 	.word	0x00000000


	//----- nvinfo : EIATTR_REGCOUNT
	.align		4
.L_19:
        /*0078*/ 	.byte	0x04, 0x2f
        /*007a*/ 	.short	(.L_21 - .L_20)
	.align		4
.L_20:
        /*007c*/ 	.word	index@(_Z26gemm4_reduce_bank_conflictiiiPfS_S_)
        /*0080*/ 	.word	0x0000001e


	//----- nvinfo : EIATTR_FRAME_SIZE
	.align		4
.L_21:
        /*0084*/ 	.byte	0x04, 0x11
        /*0086*/ 	.short	(.L_23 - .L_22)
	.align		4
.L_22:
        /*0088*/ 	.word	index@(_Z26gemm4_reduce_bank_conflictiiiPfS_S_)
        /*008c*/ 	.word	0x00000000


	//----- nvinfo : EIATTR_REGCOUNT
	.align		4
.L_23:
        /*0090*/ 	.byte	0x04, 0x2f
        /*0092*/ 	.short	(.L_25 - .L_24)
	.align		4
.L_24:
        /*0094*/ 	.word	index@(_Z26gemm5_reduce_bank_conflictiiiPfS_S_)
        /*0098*/ 	.word	0x00000020


	//----- nvinfo : EIATTR_FRAME_SIZE
	.align		4
.L_25:
        /*009c*/ 	.byte	0x04, 0x11
        /*009e*/ 	.short	(.L_27 - .L_26)
	.align		4
.L_26:
        /*00a0*/ 	.word	index@(_Z26gemm5_reduce_bank_conflictiiiPfS_S_)
        /*00a4*/ 	.word	0x00000000


	//----- nvinfo : EIATTR_MIN_STACK_SIZE
	.align		4
.L_27:
        /*00a8*/ 	.byte	0x04, 0x12
        /*00aa*/ 	.short	(.L_29 - .L_28)
	.align		4
.L_28:
        /*00ac*/ 	.word	index@(_Z26gemm5_reduce_bank_conflictiiiPfS_S_)
        /*00b0*/ 	.word	0x00000000


	//----- nvinfo : EIATTR_MIN_STACK_SIZE
	.align		4
.L_29:
        /*00b4*/ 	.byte	0x04, 0x12
        /*00b6*/ 	.short	(.L_31 - .L_30)
	.align		4
.L_30:
        /*00b8*/ 	.word	index@(_Z26gemm4_reduce_bank_conflictiiiPfS_S_)
        /*00bc*/ 	.word	0x00000000


	//----- nvinfo : EIATTR_MIN_STACK_SIZE
	.align		4
.L_31:
        /*00c0*/ 	.byte	0x04, 0x12
        /*00c2*/ 	.short	(.L_33 - .L_32)
	.align		4
.L_32:
        /*00c4*/ 	.word	index@(_Z10gemm3_tileiiiPfS_S_)
        /*00c8*/ 	.word	0x00000000


	//----- nvinfo : EIATTR_MIN_STACK_SIZE
	.align		4
.L_33:
        /*00cc*/ 	.byte	0x04, 0x12
        /*00ce*/ 	.short	(.L_35 - .L_34)
	.align		4
.L_34:
        /*00d0*/ 	.word	index@(_Z10gemm2_tileiiiPfS_S_)
        /*00d4*/ 	.word	0x00000000


	//----- nvinfo : EIATTR_MIN_STACK_SIZE
	.align		4
.L_35:
        /*00d8*/ 	.byte	0x04, 0x12
        /*00da*/ 	.short	(.L_37 - .L_36)
	.align		4
.L_36:
        /*00dc*/ 	.word	index@(_Z11gemm1_naiveiiiPfS_S_)
        /*00e0*/ 	.word	0x00000000


	//----- nvinfo : EIATTR_MIN_STACK_SIZE
	.align		4
.L_37:
        /*00e4*/ 	.byte	0x04, 0x12
        /*00e6*/ 	.short	(.L_39 - .L_38)
	.align		4
.L_38:
        /*00e8*/ 	.word	index@(_Z10mysgemm_v4iiifPfS_fS_)
        /*00ec*/ 	.word	0x00000000


	//----- nvinfo : EIATTR_MIN_STACK_SIZE
	.align		4
.L_39:
        /*00f0*/ 	.byte	0x04, 0x12
        /*00f2*/ 	.short	(.L_41 - .L_40)
	.align		4
.L_40:
        /*00f4*/ 	.word	index@(_Z10mysgemm_v2iiifPfS_fS_)
        /*00f8*/ 	.word	0x00000000
.L_41:


//--------------------- .nv.compat                --------------------------
	.section	.nv.compat,"",@"SHT_CUDA_COMPAT_INFO"
	.align	4
        /*0000*/ 	.byte	0x02, 0x09, 0x00, 0x00, 0x02, 0x02, 0x01, 0x00, 0x02, 0x05, 0x05, 0x00, 0x03, 0x07, 0x01, 0x01
        /*0010*/ 	.byte	0x02, 0x03, 0x00, 0x00, 0x02, 0x06, 0x01, 0x00, 0x04, 0x0b, 0x08, 0x00, 0x09, 0x00, 0x00, 0x00
        /*0020*/ 	.byte	0x00, 0x00, 0x00, 0x00


//--------------------- .nv.info._Z26gemm5_reduce_bank_conflictiiiPfS_S_ --------------------------
	.section	.nv.info._Z26gemm5_reduce_bank_conflictiiiPfS_S_,"",@"SHT_CUDA_INFO"
	.sectionflags	@""
	.align	4


	//----- nvinfo : EIATTR_CUDA_API_VERSION
	.align		4
        /*0000*/ 	.byte	0x04, 0x37
        /*0002*/ 	.short	(.L_43 - .L_42)
.L_42:
        /*0004*/ 	.word	0x00000082


	//----- nvinfo : EIATTR_KPARAM_INFO
	.align		4
.L_43:
        /*0008*/ 	.byte	0x04, 0x17
        /*000a*/ 	.short	(.L_45 - .L_44)
.L_44:
        /*000c*/ 	.word	0x00000000
        /*0010*/ 	.short	0x0005
        /*0012*/ 	.short	0x0020
        /*0014*/ 	.byte	0x00, 0xf5, 0x21, 0x00


	//----- nvinfo : EIATTR_KPARAM_INFO
	.align		4
.L_45:
        /*0018*/ 	.byte	0x04, 0x17
        /*001a*/ 	.short	(.L_47 - .L_46)
.L_46:
        /*001c*/ 	.word	0x00000000
        /*0020*/ 	.short	0x0004
        /*0022*/ 	.short	0x0018
        /*0024*/ 	.byte	0x00, 0xf5, 0x21, 0x00


	//----- nvinfo : EIATTR_KPARAM_INFO
	.align		4
.L_47:
        /*0028*/ 	.byte	0x04, 0x17
        /*002a*/ 	.short	(.L_49 - .L_48)
.L_48:
        /*002c*/ 	.word	0x00000000
        /*0030*/ 	.short	0x0003
        /*0032*/ 	.short	0x0010
        /*0034*/ 	.byte	0x00, 0xf5, 0x21, 0x00


	//----- nvinfo : EIATTR_KPARAM_INFO
	.align		4
.L_49:
        /*0038*/ 	.byte	0x04, 0x17
        /*003a*/ 	.short	(.L_51 - .L_50)
.L_50:
        /*003c*/ 	.word	0x00000000
        /*0040*/ 	.short	0x0002
        /*0042*/ 	.short	0x0008
        /*0044*/ 	.byte	0x00, 0xf0, 0x11, 0x00


	//----- nvinfo : EIATTR_KPARAM_INFO
	.align		4
.L_51:
        /*0048*/ 	.byte	0x04, 0x17
        /*004a*/ 	.short	(.L_53 - .L_52)
.L_52:
        /*004c*/ 	.word	0x00000000
        /*0050*/ 	.short	0x0001
        /*0052*/ 	.short	0x0004
        /*0054*/ 	.byte	0x00, 0xf0, 0x11, 0x00


	//----- nvinfo : EIATTR_KPARAM_INFO
	.align		4
.L_53:
        /*0058*/ 	.byte	0x04, 0x17
        /*005a*/ 	.short	(.L_55 - .L_54)
.L_54:
        /*005c*/ 	.word	0x00000000
        /*0060*/ 	.short	0x0000
        /*0062*/ 	.short	0x0000
        /*0064*/ 	.byte	0x00, 0xf0, 0x11, 0x00


	//----- nvinfo : EIATTR_SPARSE_MMA_MASK
	.align		4
.L_55:
        /*0068*/ 	.byte	0x03, 0x50
        /*006a*/ 	.short	0x0000


	//----- nvinfo : EIATTR_MAXREG_COUNT
	.align		4
        /*006c*/ 	.byte	0x03, 0x1b
        /*006e*/ 	.short	0x0040


	//----- nvinfo : EIATTR_NUM_BARRIERS
	.align		4
        /*0070*/ 	.byte	0x02, 0x4c
        /*0072*/ 	.byte	0x01
	.zero		1


	//----- nvinfo : EIATTR_MERCURY_ISA_VERSION
	.align		4
        /*0074*/ 	.byte	0x03, 0x5f
        /*0076*/ 	.short	0x0101


	//----- nvinfo : EIATTR_VRC_CTA_INIT_COUNT
	.align		4
        /*0078*/ 	.byte	0x02, 0x4a
	.zero		1
	.zero		1


	//----- nvinfo : EIATTR_EXIT_INSTR_OFFSETS
	.align		4
        /*007c*/ 	.byte	0x04, 0x1c
        /*007e*/ 	.short	(.L_57 - .L_56)


	//   ....[0]....
.L_56:
        /*0080*/ 	.word	0x00000860


	//----- nvinfo : EIATTR_MAX_THREADS
	.align		4
.L_57:
        /*0084*/ 	.byte	0x04, 0x05
        /*0086*/ 	.short	(.L_59 - .L_58)
.L_58:
        /*0088*/ 	.word	0x00000400
        /*008c*/ 	.word	0x00000001
        /*0090*/ 	.word	0x00000001


	//----- nvinfo : EIATTR_CBANK_PARAM_SIZE
	.align		4
.L_59:
        /*0094*/ 	.byte	0x03, 0x19
        /*0096*/ 	.short	0x0028


	//----- nvinfo : EIATTR_PARAM_CBANK
	.align		4
        /*0098*/ 	.byte	0x04, 0x0a
        /*009a*/ 	.short	(.L_61 - .L_60)
	.align		4
.L_60:
        /*009c*/ 	.word	index@(.nv.constant0._Z26gemm5_reduce_bank_conflictiiiPfS_S_)
        /*00a0*/ 	.short	0x0380
        /*00a2*/ 	.short	0x0028


	//----- nvinfo : EIATTR_SW_WAR
	.align		4
.L_61:
        /*00a4*/ 	.byte	0x04, 0x36
        /*00a6*/ 	.short	(.L_63 - .L_62)
.L_62:
        /*00a8*/ 	.word	0x00000008
.L_63:


//--------------------- .nv.info._Z26gemm4_reduce_bank_conflictiiiPfS_S_ --------------------------
	.section	.nv.info._Z26gemm4_reduce_bank_conflictiiiPfS_S_,"",@"SHT_CUDA_INFO"
	.sectionflags	@""
	.align	4


	//----- nvinfo : EIATTR_CUDA_API_VERSION
	.align		4
        /*0000*/ 	.byte	0x04, 0x37
        /*0002*/ 	.short	(.L_65 - .L_64)
.L_64:
        /*0004*/ 	.word	0x00000082


	//----- nvinfo : EIATTR_KPARAM_INFO
	.align		4
.L_65:
        /*0008*/ 	.byte	0x04, 0x17
        /*000a*/ 	.short	(.L_67 - .L_66)
.L_66:
        /*000c*/ 	.word	0x00000000
        /*0010*/ 	.short	0x0005
        /*0012*/ 	.short	0x0020
        /*0014*/ 	.byte	0x00, 0xf5, 0x21, 0x00


	//----- nvinfo : EIATTR_KPARAM_INFO
	.align		4
.L_67:
        /*0018*/ 	.byte	0x04, 0x17
        /*001a*/ 	.short	(.L_69 - .L_68)
.L_68:
        /*001c*/ 	.word	0x00000000
        /*0020*/ 	.short	0x0004
        /*0022*/ 	.short	0x0018
        /*0024*/ 	.byte	0x00, 0xf5, 0x21, 0x00


	//----- nvinfo : EIATTR_KPARAM_INFO
	.align		4
.L_69:
        /*0028*/ 	.byte	0x04, 0x17
        /*002a*/ 	.short	(.L_71 - .L_70)
.L_70:
        /*002c*/ 	.word	0x00000000
        /*0030*/ 	.short	0x0003
        /*0032*/ 	.short	0x0010
        /*0034*/ 	.byte	0x00, 0xf5, 0x21, 0x00


	//----- nvinfo : EIATTR_KPARAM_INFO
	.align		4
.L_71:
        /*0038*/ 	.byte	0x04, 0x17
        /*003a*/ 	.short	(.L_73 - .L_72)
.L_72:
        /*003c*/ 	.word	0x00000000
        /*0040*/ 	.short	0x0002
        /*0042*/ 	.short	0x0008
        /*0044*/ 	.byte	0x00, 0xf0, 0x11, 0x00


	//----- nvinfo : EIATTR_KPARAM_INFO
	.align		4
.L_73:
        /*0048*/ 	.byte	0x04, 0x17
        /*004a*/ 	.short	(.L_75 - .L_74)
.L_74:
        /*004c*/ 	.word	0x00000000
        /*0050*/ 	.short	0x0001
        /*0052*/ 	.short	0x0004
        /*0054*/ 	.byte	0x00, 0xf0, 0x11, 0x00


	//----- nvinfo : EIATTR_KPARAM_INFO
	.align		4
.L_75:
        /*0058*/ 	.byte	0x04, 0x17
        /*005a*/ 	.short	(.L_77 - .L_76)
.L_76:
        /*005c*/ 	.word	0x00000000
        /*0060*/ 	.short	0x0000
        /*0062*/ 	.short	0x0000
        /*0064*/ 	.byte	0x00, 0xf0, 0x11, 0x00


	//----- nvinfo : EIATTR_SPARSE_MMA_MASK
	.align		4
.L_77:
        /*0068*/ 	.byte	0x03, 0x50
        /*006a*/ 	.short	0x0000


	//----- nvinfo : EIATTR_MAXREG_COUNT
	.align		4
        /*006c*/ 	.byte	0x03, 0x1b
        /*006e*/ 	.short	0x0040


	//----- nvinfo : EIATTR_NUM_BARRIERS
	.align		4
        /*0070*/ 	.byte	0x02, 0x4c
        /*0072*/ 	.byte	0x01
	.zero		1


	//----- nvinfo : EIATTR_MERCURY_ISA_VERSION
	.align		4
        /*0074*/ 	.byte	0x03, 0x5f
        /*0076*/ 	.short	0x0101


	//----- nvinfo : EIATTR_VRC_CTA_INIT_COUNT
	.align		4
        /*0078*/ 	.byte	0x02, 0x4a
	.zero		1
	.zero		1


	//----- nvinfo : EIATTR_EXIT_INSTR_OFFSETS
	.align		4
        /*007c*/ 	.byte	0x04, 0x1c
        /*007e*/ 	.short	(.L_79 - .L_78)


	//   ....[0]....
.L_78:
        /*0080*/ 	.word	0x00000a00


	//----- nvinfo : EIATTR_MAX_THREADS
	.align		4
.L_79:
        /*0084*/ 	.byte	0x04, 0x05
        /*0086*/ 	.short	(.L_81 - .L_80)
.L_80:
        /*0088*/ 	.word	0x00000400
        /*008c*/ 	.word	0x00000001
        /*0090*/ 	.word	0x00000001


	//----- nvinfo : EIATTR_CBANK_PARAM_SIZE
	.align		4
.L_81:
        /*0094*/ 	.byte	0x03, 0x19
        /*0096*/ 	.short	0x0028


	//----- nvinfo : EIATTR_PARAM_CBANK
	.align		4
        /*0098*/ 	.byte	0x04, 0x0a
        /*009a*/ 	.short	(.L_83 - .L_82)
	.align		4
.L_82:
        /*009c*/ 	.word	index@(.nv.constant0._Z26gemm4_reduce_bank_conflictiiiPfS_S_)
        /*00a0*/ 	.short	0x0380
        /*00a2*/ 	.short	0x0028


	//----- nvinfo : EIATTR_SW_WAR
	.align		4
.L_83:
        /*00a4*/ 	.byte	0x04, 0x36
        /*00a6*/ 	.short	(.L_85 - .L_84)
.L_84:
        /*00a8*/ 	.word	0x00000008
.L_85:


//--------------------- .nv.info._Z10gemm3_tileiiiPfS_S_ --------------------------
	.section	.nv.info._Z10gemm3_tileiiiPfS_S_,"",@"SHT_CUDA_INFO"
	.sectionflags	@""
	.align	4


	//----- nvinfo : EIATTR_CUDA_API_VERSION
	.align		4
        /*0000*/ 	.byte	0x04, 0x37
        /*0002*/ 	.short	(.L_87 - .L_86)
.L_86:
        /*0004*/ 	.word	0x00000082


	//----- nvinfo : EIATTR_KPARAM_INFO
	.align		4
.L_87:
        /*0008*/ 	.byte	0x04, 0x17
        /*000a*/ 	.short	(.L_89 - .L_88)
.L_88:
        /*000c*/ 	.word	0x00000000
        /*0010*/ 	.short	0x0005
        /*0012*/ 	.short	0x0020
        /*0014*/ 	.byte	0x00, 0xf5, 0x21, 0x00


	//----- nvinfo : EIATTR_KPARAM_INFO
	.align		4
.L_89:
        /*0018*/ 	.byte	0x04, 0x17
        /*001a*/ 	.short	(.L_91 - .L_90)
.L_90:
        /*001c*/ 	.word	0x00000000
        /*0020*/ 	.short	0x0004
        /*0022*/ 	.short	0x0018
        /*0024*/ 	.byte	0x00, 0xf5, 0x21, 0x00


	//----- nvinfo : EIATTR_KPARAM_INFO
	.align		4
.L_91:
        /*0028*/ 	.byte	0x04, 0x17
        /*002a*/ 	.short	(.L_93 - .L_92)
.L_92:
        /*002c*/ 	.word	0x00000000
        /*0030*/ 	.short	0x0003
        /*0032*/ 	.short	0x0010
        /*0034*/ 	.byte	0x00, 0xf5, 0x21, 0x00


	//----- nvinfo : EIATTR_KPARAM_INFO
	.align		4
.L_93:
        /*0038*/ 	.byte	0x04, 0x17
        /*003a*/ 	.short	(.L_95 - .L_94)
.L_94:
        /*003c*/ 	.word	0x00000000
        /*0040*/ 	.short	0x0002
        /*0042*/ 	.short	0x0008
        /*0044*/ 	.byte	0x00, 0xf0, 0x11, 0x00


	//----- nvinfo : EIATTR_KPARAM_INFO
	.align		4
.L_95:
        /*0048*/ 	.byte	0x04, 0x17
        /*004a*/ 	.short	(.L_97 - .L_96)
.L_96:
        /*004c*/ 	.word	0x00000000
        /*0050*/ 	.short	0x0001
        /*0052*/ 	.short	0x0004
        /*0054*/ 	.byte	0x00, 0xf0, 0x11, 0x00


	//----- nvinfo : EIATTR_KPARAM_INFO
	.align		4
.L_97:
        /*0058*/ 	.byte	0x04, 0x17
        /*005a*/ 	.short	(.L_99 - .L_98)
.L_98:
        /*005c*/ 	.word	0x00000000
        /*0060*/ 	.short	0x0000
        /*0062*/ 	.short	0x0000
        /*0064*/ 	.byte	0x00, 0xf0, 0x11, 0x00


	//----- nvinfo : EIATTR_SPARSE_MMA_MASK
	.align		4
.L_99:
        /*0068*/ 	.byte	0x03, 0x50
        /*006a*/ 	.short	0x0000


	//----- nvinfo : EIATTR_MAXREG_COUNT
	.align		4
        /*006c*/ 	.byte	0x03, 0x1b
        /*006e*/ 	.short	0x0040


	//----- nvinfo : EIATTR_NUM_BARRIERS
	.align		4
        /*0070*/ 	.byte	0x02, 0x4c
        /*0072*/ 	.byte	0x01
	.zero		1


	//----- nvinfo : EIATTR_MERCURY_ISA_VERSION
	.align		4
        /*0074*/ 	.byte	0x03, 0x5f
        /*0076*/ 	.short	0x0101


	//----- nvinfo : EIATTR_VRC_CTA_INIT_COUNT
	.align		4
        /*0078*/ 	.byte	0x02, 0x4a
	.zero		1
	.zero		1


	//----- nvinfo : EIATTR_EXIT_INSTR_OFFSETS
	.align		4
        /*007c*/ 	.byte	0x04, 0x1c
        /*007e*/ 	.short	(.L_101 - .L_100)


	//   ....[0]....
.L_100:
        /*0080*/ 	.word	0x000006f0


	//----- nvinfo : EIATTR_MAX_THREADS
	.align		4
.L_101:
        /*0084*/ 	.byte	0x04, 0x05
        /*0086*/ 	.short	(.L_103 - .L_102)
.L_102:
        /*0088*/ 	.word	0x00000400
        /*008c*/ 	.word	0x00000001
        /*0090*/ 	.word	0x00000001


	//----- nvinfo : EIATTR_CBANK_PARAM_SIZE
	.align		4
.L_103:
        /*0094*/ 	.byte	0x03, 0x19
        /*0096*/ 	.short	0x0028


	//----- nvinfo : EIATTR_PARAM_CBANK
	.align		4
        /*0098*/ 	.byte	0x04, 0x0a
        /*009a*/ 	.short	(.L_105 - .L_104)
	.align		4
.L_104:
        /*009c*/ 	.word	index@(.nv.constant0._Z10gemm3_tileiiiPfS_S_)
        /*00a0*/ 	.short	0x0380
        /*00a2*/ 	.short	0x0028


	//----- nvinfo : EIATTR_SW_WAR
	.align		4
.L_105:
        /*00a4*/ 	.byte	0x04, 0x36
        /*00a6*/ 	.short	(.L_107 - .L_106)
.L_106:
        /*00a8*/ 	.word	0x00000008
.L_107:


//--------------------- .nv.info._Z10gemm2_tileiiiPfS_S_ --------------------------
	.section	.nv.info._Z10gemm2_tileiiiPfS_S_,"",@"SHT_CUDA_INFO"
	.sectionflags	@""
	.align	4


	//----- nvinfo : EIATTR_CUDA_API_VERSION
	.align		4
        /*0000*/ 	.byte	0x04, 0x37
        /*0002*/ 	.short	(.L_109 - .L_108)
.L_108:
        /*0004*/ 	.word	0x00000082


	//----- nvinfo : EIATTR_KPARAM_INFO
	.align		4
.L_109:
        /*0008*/ 	.byte	0x04, 0x17
        /*000a*/ 	.short	(.L_111 - .L_110)
.L_110:
        /*000c*/ 	.word	0x00000000
        /*0010*/ 	.short	0x0005
        /*0012*/ 	.short	0x0020
        /*0014*/ 	.byte	0x00, 0xf5, 0x21, 0x00


	//----- nvinfo : EIATTR_KPARAM_INFO
	.align		4
.L_111:
        /*0018*/ 	.byte	0x04, 0x17
        /*001a*/ 	.short	(.L_113 - .L_112)
.L_112:
        /*001c*/ 	.word	0x00000000
        /*0020*/ 	.short	0x0004
        /*0022*/ 	.short	0x0018
        /*0024*/ 	.byte	0x00, 0xf5, 0x21, 0x00


	//----- nvinfo : EIATTR_KPARAM_INFO
	.align		4
.L_113:
        /*0028*/ 	.byte	0x04, 0x17
        /*002a*/ 	.short	(.L_115 - .L_114)
.L_114:
        /*002c*/ 	.word	0x00000000
        /*0030*/ 	.short	0x0003
        /*0032*/ 	.short	0x0010
        /*0034*/ 	.byte	0x00, 0xf5, 0x21, 0x00


	//----- nvinfo : EIATTR_KPARAM_INFO
	.align		4
.L_115:
        /*0038*/ 	.byte	0x04, 0x17
        /*003a*/ 	.short	(.L_117 - .L_116)
.L_116:
        /*003c*/ 	.word	0x00000000
        /*0040*/ 	.short	0x0002
        /*0042*/ 	.short	0x0008
        /*0044*/ 	.byte	0x00, 0xf0, 0x11, 0x00


	//----- nvinfo : EIATTR_KPARAM_INFO
	.align		4
.L_117:
        /*0048*/ 	.byte	0x04, 0x17
        /*004a*/ 	.short	(.L_119 - .L_118)
.L_118:
        /*004c*/ 	.word	0x00000000
        /*0050*/ 	.short	0x0001
        /*0052*/ 	.short	0x0004
        /*0054*/ 	.byte	0x00, 0xf0, 0x11, 0x00


	//----- nvinfo : EIATTR_KPARAM_INFO
	.align		4
.L_119:
        /*0058*/ 	.byte	0x04, 0x17
        /*005a*/ 	.short	(.L_121 - .L_120)
.L_120:
        /*005c*/ 	.word	0x00000000
        /*0060*/ 	.short	0x0000
        /*0062*/ 	.short	0x0000
        /*0064*/ 	.byte	0x00, 0xf0, 0x11, 0x00


	//----- nvinfo : EIATTR_SPARSE_MMA_MASK
	.align		4
.L_121:
        /*0068*/ 	.byte	0x03, 0x50
        /*006a*/ 	.short	0x0000


	//----- nvinfo : EIATTR_MAXREG_COUNT
	.align		4
        /*006c*/ 	.byte	0x03, 0x1b
        /*006e*/ 	.short	0x0040


	//----- nvinfo : EIATTR_NUM_BARRIERS
	.align		4
        /*0070*/ 	.byte	0x02, 0x4c
        /*0072*/ 	.byte	0x01
	.zero		1


	//----- nvinfo : EIATTR_MERCURY_ISA_VERSION
	.align		4
        /*0074*/ 	.byte	0x03, 0x5f
        /*0076*/ 	.short	0x0101


	//----- nvinfo : EIATTR_VRC_CTA_INIT_COUNT
	.align		4
        /*0078*/ 	.byte	0x02, 0x4a
	.zero		1
	.zero		1


	//----- nvinfo : EIATTR_EXIT_INSTR_OFFSETS
	.align		4
        /*007c*/ 	.byte	0x04, 0x1c
        /*007e*/ 	.short	(.L_123 - .L_122)


	//   ....[0]....
.L_122:
        /*0080*/ 	.word	0x000006f0


	//----- nvinfo : EIATTR_MAX_THREADS
	.align		4
.L_123:
        /*0084*/ 	.byte	0x04, 0x05
        /*0086*/ 	.short	(.L_125 - .L_124)
.L_124:
        /*0088*/ 	.word	0x00000400
        /*008c*/ 	.word	0x00000001
        /*0090*/ 	.word	0x00000001


	//----- nvinfo : EIATTR_CBANK_PARAM_SIZE
	.align		4
.L_125:
        /*0094*/ 	.byte	0x03, 0x19
        /*0096*/ 	.short	0x0028


	//----- nvinfo : EIATTR_PARAM_CBANK
	.align		4
        /*0098*/ 	.byte	0x04, 0x0a
        /*009a*/ 	.short	(.L_127 - .L_126)
	.align		4
.L_126:
        /*009c*/ 	.word	index@(.nv.constant0._Z10gemm2_tileiiiPfS_S_)
        /*00a0*/ 	.short	0x0380
        /*00a2*/ 	.short	0x0028


	//----- nvinfo : EIATTR_SW_WAR
	.align		4
.L_127:
        /*00a4*/ 	.byte	0x04, 0x36
        /*00a6*/ 	.short	(.L_129 - .L_128)
.L_128:
        /*00a8*/ 	.word	0x00000008
.L_129:


//--------------------- .nv.info._Z11gemm1_naiveiiiPfS_S_ --------------------------
	.section	.nv.info._Z11gemm1_naiveiiiPfS_S_,"",@"SHT_CUDA_INFO"
	.sectionflags	@""
	.align	4


	//----- nvinfo : EIATTR_CUDA_API_VERSION
	.align		4
        /*0000*/ 	.byte	0x04, 0x37
        /*0002*/ 	.short	(.L_131 - .L_130)
.L_130:
        /*0004*/ 	.word	0x00000082


	//----- nvinfo : EIATTR_KPARAM_INFO
	.align		4
.L_131:
        /*0008*/ 	.byte	0x04, 0x17
        /*000a*/ 	.short	(.L_133 - .L_132)
.L_132:
        /*000c*/ 	.word	0x00000000
        /*0010*/ 	.short	0x0005
        /*0012*/ 	.short	0x0020
        /*0014*/ 	.byte	0x00, 0xf5, 0x21, 0x00


	//----- nvinfo : EIATTR_KPARAM_INFO
	.align		4
.L_133:
        /*0018*/ 	.byte	0x04, 0x17
        /*001a*/ 	.short	(.L_135 - .L_134)
.L_134:
        /*001c*/ 	.word	0x00000000
        /*0020*/ 	.short	0x0004
        /*0022*/ 	.short	0x0018
        /*0024*/ 	.byte	0x00, 0xf5, 0x21, 0x00


	//----- nvinfo : EIATTR_KPARAM_INFO
	.align		4
.L_135:
        /*0028*/ 	.byte	0x04, 0x17
        /*002a*/ 	.short	(.L_137 - .L_136)
.L_136:
        /*002c*/ 	.word	0x00000000
        /*0030*/ 	.short	0x0003
        /*0032*/ 	.short	0x0010
        /*0034*/ 	.byte	0x00, 0xf5, 0x21, 0x00


	//----- nvinfo : EIATTR_KPARAM_INFO
	.align		4
.L_137:
        /*0038*/ 	.byte	0x04, 0x17
        /*003a*/ 	.short	(.L_139 - .L_138)
.L_138:
        /*003c*/ 	.word	0x00000000
        /*0040*/ 	.short	0x0002
        /*0042*/ 	.short	0x0008
        /*0044*/ 	.byte	0x00, 0xf0, 0x11, 0x00


	//----- nvinfo : EIATTR_KPARAM_INFO
	.align		4
.L_139:
        /*0048*/ 	.byte	0x04, 0x17
        /*004a*/ 	.short	(.L_141 - .L_140)
.L_140:
        /*004c*/ 	.word	0x00000000
        /*0050*/ 	.short	0x0001
        /*0052*/ 	.short	0x0004
        /*0054*/ 	.byte	0x00, 0xf0, 0x11, 0x00


	//----- nvinfo : EIATTR_KPARAM_INFO
	.align		4
.L_141:
        /*0058*/ 	.byte	0x04, 0x17
        /*005a*/ 	.short	(.L_143 - .L_142)
.L_142:
        /*005c*/ 	.word	0x00000000
        /*0060*/ 	.short	0x0000
        /*0062*/ 	.short	0x0000
        /*0064*/ 	.byte	0x00, 0xf0, 0x11, 0x00


	//----- nvinfo : EIATTR_SPARSE_MMA_MASK
	.align		4
.L_143:
        /*0068*/ 	.byte	0x03, 0x50
        /*006a*/ 	.short	0x0000


	//----- nvinfo : EIATTR_MAXREG_COUNT
	.align		4
        /*006c*/ 	.byte	0x03, 0x1b
        /*006e*/ 	.short	0x0040


	//----- nvinfo : EIATTR_MERCURY_ISA_VERSION
	.align		4
        /*0070*/ 	.byte	0x03, 0x5f
        /*0072*/ 	.short	0x0101


	//----- nvinfo : EIATTR_VRC_CTA_INIT_COUNT
	.align		4
        /*0074*/ 	.byte	0x02, 0x4a
	.zero		1
	.zero		1


	//----- nvinfo : EIATTR_EXIT_INSTR_OFFSETS
	.align		4
        /*0078*/ 	.byte	0x04, 0x1c
        /*007a*/ 	.short	(.L_145 - .L_144)


	//   ....[0]....
.L_144:
        /*007c*/ 	.word	0x00000d90


	//----- nvinfo : EIATTR_MAX_THREADS
	.align		4
.L_145:
        /*0080*/ 	.byte	0x04, 0x05
        /*0082*/ 	.short	(.L_147 - .L_146)
.L_146:
        /*0084*/ 	.word	0x00000400
        /*0088*/ 	.word	0x00000001
        /*008c*/ 	.word	0x00000001


	//----- nvinfo : EIATTR_CBANK_PARAM_SIZE
	.align		4
.L_147:
        /*0090*/ 	.byte	0x03, 0x19
        /*0092*/ 	.short	0x0028


	//----- nvinfo : EIATTR_PARAM_CBANK
	.align		4
        /*0094*/ 	.byte	0x04, 0x0a
        /*0096*/ 	.short	(.L_149 - .L_148)
	.align		4
.L_148:
        /*0098*/ 	.word	index@(.nv.constant0._Z11gemm1_naiveiiiPfS_S_)
        /*009c*/ 	.short	0x0380
        /*009e*/ 	.short	0x0028


	//----- nvinfo : EIATTR_SW_WAR
	.align		4
.L_149:
        /*00a0*/ 	.byte	0x04, 0x36
        /*00a2*/ 	.short	(.L_151 - .L_150)
.L_150:
        /*00a4*/ 	.word	0x00000008
.L_151:


//--------------------- .nv.info._Z10mysgemm_v4iiifPfS_fS_ --------------------------
	.section	.nv.info._Z10mysgemm_v4iiifPfS_fS_,"",@"SHT_CUDA_INFO"
	.sectionflags	@""
	.align	4


	//----- nvinfo : EIATTR_CUDA_API_VERSION
	.align		4
        /*0000*/ 	.byte	0x04, 0x37
        /*0002*/ 	.short	(.L_153 - .L_152)
.L_152:
        /*0004*/ 	.word	0x00000082


	//----- nvinfo : EIATTR_KPARAM_INFO
	.align		4
.L_153:
        /*0008*/ 	.byte	0x04, 0x17
        /*000a*/ 	.short	(.L_155 - .L_154)
.L_154:
        /*000c*/ 	.word	0x00000000
        /*0010*/ 	.short	0x0007
        /*0012*/ 	.short	0x0028
        /*0014*/ 	.byte	0x00, 0xf5, 0x21, 0x00


	//----- nvinfo : EIATTR_KPARAM_INFO
	.align		4
.L_155:
        /*0018*/ 	.byte	0x04, 0x17
        /*001a*/ 	.short	(.L_157 - .L_156)
.L_156:
        /*001c*/ 	.word	0x00000000
        /*0020*/ 	.short	0x0006
        /*0022*/ 	.short	0x0020
        /*0024*/ 	.byte	0x00, 0xf0, 0x11, 0x00


	//----- nvinfo : EIATTR_KPARAM_INFO
	.align		4
.L_157:
        /*0028*/ 	.byte	0x04, 0x17
        /*002a*/ 	.short	(.L_159 - .L_158)
.L_158:
        /*002c*/ 	.word	0x00000000
        /*0030*/ 	.short	0x0005
        /*0032*/ 	.short	0x0018
        /*0034*/ 	.byte	0x00, 0xf5, 0x21, 0x00


	//----- nvinfo : EIATTR_KPARAM_INFO
	.align		4
.L_159:
        /*0038*/ 	.byte	0x04, 0x17
        /*003a*/ 	.short	(.L_161 - .L_160)
.L_160:
        /*003c*/ 	.word	0x00000000
        /*0040*/ 	.short	0x0004
        /*0042*/ 	.short	0x0010
        /*0044*/ 	.byte	0x00, 0xf5, 0x21, 0x00


	//----- nvinfo : EIATTR_KPARAM_INFO
	.align		4
.L_161:
        /*0048*/ 	.byte	0x04, 0x17
        /*004a*/ 	.short	(.L_163 - .L_162)
.L_162:
        /*004c*/ 	.word	0x00000000
        /*0050*/ 	.short	0x0003
        /*0052*/ 	.short	0x000c
        /*0054*/ 	.byte	0x00, 0xf0, 0x11, 0x00


	//----- nvinfo : EIATTR_KPARAM_INFO
	.align		4
.L_163:
        /*0058*/ 	.byte	0x04, 0x17
        /*005a*/ 	.short	(.L_165 - .L_164)
.L_164:
        /*005c*/ 	.word	0x00000000
        /*0060*/ 	.short	0x0002
        /*0062*/ 	.short	0x0008
        /*0064*/ 	.byte	0x00, 0xf0, 0x11, 0x00


	//----- nvinfo : EIATTR_KPARAM_INFO
	.align		4
.L_165:
        /*0068*/ 	.byte	0x04, 0x17
        /*006a*/ 	.short	(.L_167 - .L_166)
.L_166:
        /*006c*/ 	.word	0x00000000
        /*0070*/ 	.short	0x0001
        /*0072*/ 	.short	0x0004
        /*0074*/ 	.byte	0x00, 0xf0, 0x11, 0x00


	//----- nvinfo : EIATTR_KPARAM_INFO
	.align		4
.L_167:
        /*0078*/ 	.byte	0x04, 0x17
        /*007a*/ 	.short	(.L_169 - .L_168)
.L_168:
        /*007c*/ 	.word	0x00000000
        /*0080*/ 	.short	0x0000
        /*0082*/ 	.short	0x0000
        /*0084*/ 	.byte	0x00, 0xf0, 0x11, 0x00


	//----- nvinfo : EIATTR_SPARSE_MMA_MASK
	.align		4
.L_169:
        /*0088*/ 	.byte	0x03, 0x50
        /*008a*/ 	.short	0x0000


	//----- nvinfo : EIATTR_MAXREG_COUNT
	.align		4
        /*008c*/ 	.byte	0x03, 0x1b
        /*008e*/ 	.short	0x0040


	//----- nvinfo : EIATTR_NUM_BARRIERS
	.align		4
        /*0090*/ 	.byte	0x02, 0x4c
        /*0092*/ 	.byte	0x01
	.zero		1


	//----- nvinfo : EIATTR_MERCURY_ISA_VERSION
	.align		4
        /*0094*/ 	.byte	0x03, 0x5f
        /*0096*/ 	.short	0x0101


	//----- nvinfo : EIATTR_VRC_CTA_INIT_COUNT
	.align		4
        /*0098*/ 	.byte	0x02, 0x4a
	.zero		1
	.zero		1


	//----- nvinfo : EIATTR_EXIT_INSTR_OFFSETS
	.align		4
        /*009c*/ 	.byte	0x04, 0x1c
        /*009e*/ 	.short	(.L_171 - .L_170)


	//   ....[0]....
.L_170:
        /*00a0*/ 	.word	0x00000a60


	//----- nvinfo : EIATTR_MAX_THREADS
	.align		4
.L_171:
        /*00a4*/ 	.byte	0x04, 0x05
        /*00a6*/ 	.short	(.L_173 - .L_172)
.L_172:
        /*00a8*/ 	.word	0x00000400
        /*00ac*/ 	.word	0x00000001
        /*00b0*/ 	.word	0x00000001


	//----- nvinfo : EIATTR_CBANK_PARAM_SIZE
	.align		4
.L_173:
        /*00b4*/ 	.byte	0x03, 0x19
        /*00b6*/ 	.short	0x0030


	//----- nvinfo : EIATTR_PARAM_CBANK
	.align		4
        /*00b8*/ 	.byte	0x04, 0x0a
        /*00ba*/ 	.short	(.L_175 - .L_174)
	.align		4
.L_174:
        /*00bc*/ 	.word	index@(.nv.constant0._Z10mysgemm_v4iiifPfS_fS_)
        /*00c0*/ 	.short	0x0380
        /*00c2*/ 	.short	0x0030


	//----- nvinfo : EIATTR_SW_WAR
	.align		4
.L_175:
        /*00c4*/ 	.byte	0x04, 0x36
        /*00c6*/ 	.short	(.L_177 - .L_176)
.L_176:
        /*00c8*/ 	.word	0x00000008
.L_177:


//--------------------- .nv.info._Z10mysgemm_v2iiifPfS_fS_ --------------------------
	.section	.nv.info._Z10mysgemm_v2iiifPfS_fS_,"",@"SHT_CUDA_INFO"
	.sectionflags	@""
	.align	4


	//----- nvinfo : EIATTR_CUDA_API_VERSION
	.align		4
        /*0000*/ 	.byte	0x04, 0x37
        /*0002*/ 	.short	(.L_179 - .L_178)
.L_178:
        /*0004*/ 	.word	0x00000082


	//----- nvinfo : EIATTR_KPARAM_INFO
	.align		4
.L_179:
        /*0008*/ 	.byte	0x04, 0x17
        /*000a*/ 	.short	(.L_181 - .L_180)
.L_180:
        /*000c*/ 	.word	0x00000000
        /*0010*/ 	.short	0x0007
        /*0012*/ 	.short	0x0028
        /*0014*/ 	.byte	0x00, 0xf5, 0x21, 0x00


	//----- nvinfo : EIATTR_KPARAM_INFO
	.align		4
.L_181:
        /*0018*/ 	.byte	0x04, 0x17
        /*001a*/ 	.short	(.L_183 - .L_182)
.L_182:
        /*001c*/ 	.word	0x00000000
        /*0020*/ 	.short	0x0006
        /*0022*/ 	.short	0x0020
        /*0024*/ 	.byte	0x00, 0xf0, 0x11, 0x00


	//----- nvinfo : EIATTR_KPARAM_INFO
	.align		4
.L_183:
        /*0028*/ 	.byte	0x04, 0x17
        /*002a*/ 	.short	(.L_185 - .L_184)
.L_184:
        /*002c*/ 	.word	0x00000000
        /*0030*/ 	.short	0x0005
        /*0032*/ 	.short	0x0018
        /*0034*/ 	.byte	0x00, 0xf5, 0x21, 0x00


	//----- nvinfo : EIATTR_KPARAM_INFO
	.align		4
.L_185:
        /*0038*/ 	.byte	0x04, 0x17
        /*003a*/ 	.short	(.L_187 - .L_186)
.L_186:
        /*003c*/ 	.word	0x00000000
        /*0040*/ 	.short	0x0004
        /*0042*/ 	.short	0x0010
        /*0044*/ 	.byte	0x00, 0xf5, 0x21, 0x00


	//----- nvinfo : EIATTR_KPARAM_INFO
	.align		4
.L_187:
        /*0048*/ 	.byte	0x04, 0x17
        /*004a*/ 	.short	(.L_189 - .L_188)
.L_188:
        /*004c*/ 	.word	0x00000000
        /*0050*/ 	.short	0x0003
        /*0052*/ 	.short	0x000c
        /*0054*/ 	.byte	0x00, 0xf0, 0x11, 0x00


	//----- nvinfo : EIATTR_KPARAM_INFO
	.align		4
.L_189:
        /*0058*/ 	.byte	0x04, 0x17
        /*005a*/ 	.short	(.L_191 - .L_190)
.L_190:
        /*005c*/ 	.word	0x00000000
        /*0060*/ 	.short	0x0002
        /*0062*/ 	.short	0x0008
        /*0064*/ 	.byte	0x00, 0xf0, 0x11, 0x00


	//----- nvinfo : EIATTR_KPARAM_INFO
	.align		4
.L_191:
        /*0068*/ 	.byte	0x04, 0x17
        /*006a*/ 	.short	(.L_193 - .L_192)
.L_192:
        /*006c*/ 	.word	0x00000000
        /*0070*/ 	.short	0x0001
        /*0072*/ 	.short	0x0004
        /*0074*/ 	.byte	0x00, 0xf0, 0x11, 0x00


	//----- nvinfo : EIATTR_KPARAM_INFO
	.align		4
.L_193:
        /*0078*/ 	.byte	0x04, 0x17
        /*007a*/ 	.short	(.L_195 - .L_194)
.L_194:
        /*007c*/ 	.word	0x00000000
        /*0080*/ 	.short	0x0000
        /*0082*/ 	.short	0x0000
        /*0084*/ 	.byte	0x00, 0xf0, 0x11, 0x00


	//----- nvinfo : EIATTR_SPARSE_MMA_MASK
	.align		4
.L_195:
        /*0088*/ 	.byte	0x03, 0x50
        /*008a*/ 	.short	0x0000


	//----- nvinfo : EIATTR_MAXREG_COUNT
	.align		4
        /*008c*/ 	.byte	0x03, 0x1b
        /*008e*/ 	.short	0x0040


	//----- nvinfo : EIATTR_NUM_BARRIERS
	.align		4
        /*0090*/ 	.byte	0x02, 0x4c
        /*0092*/ 	.byte	0x01
	.zero		1


	//----- nvinfo : EIATTR_MERCURY_ISA_VERSION
	.align		4
        /*0094*/ 	.byte	0x03, 0x5f
        /*0096*/ 	.short	0x0101


	//----- nvinfo : EIATTR_VRC_CTA_INIT_COUNT
	.align		4
        /*0098*/ 	.byte	0x02, 0x4a
	.zero		1
	.zero		1


	//----- nvinfo : EIATTR_EXIT_INSTR_OFFSETS
	.align		4
        /*009c*/ 	.byte	0x04, 0x1c
        /*009e*/ 	.short	(.L_197 - .L_196)


	//   ....[0]....
.L_196:
        /*00a0*/ 	.word	0x00000720


	//----- nvinfo : EIATTR_MAX_THREADS
	.align		4
.L_197:
        /*00a4*/ 	.byte	0x04, 0x05
        /*00a6*/ 	.short	(.L_199 - .L_198)
.L_198:
        /*00a8*/ 	.word	0x00000400
        /*00ac*/ 	.word	0x00000001
        /*00b0*/ 	.word	0x00000001


	//----- nvinfo : EIATTR_CBANK_PARAM_SIZE
	.align		4
.L_199:
        /*00b4*/ 	.byte	0x03, 0x19
        /*00b6*/ 	.short	0x0030


	//----- nvinfo : EIATTR_PARAM_CBANK
	.align		4
        /*00b8*/ 	.byte	0x04, 0x0a
        /*00ba*/ 	.short	(.L_201 - .L_200)
	.align		4
.L_200:
        /*00bc*/ 	.word	index@(.nv.constant0._Z10mysgemm_v2iiifPfS_fS_)
        /*00c0*/ 	.short	0x0380
        /*00c2*/ 	.short	0x0030


	//----- nvinfo : EIATTR_SW_WAR
	.align		4
.L_201:
        /*00c4*/ 	.byte	0x04, 0x36
        /*00c6*/ 	.short	(.L_203 - .L_202)
.L_202:
        /*00c8*/ 	.word	0x00000008
.L_203:


//--------------------- .nv.callgraph             --------------------------
	.section	.nv.callgraph,"",@"SHT_CUDA_CALLGRAPH"
	.align	4
	.sectionentsize	8
	.align		4
        /*0000*/ 	.word	0x00000000
	.align		4
        /*0004*/ 	.word	0xffffffff
	.align		4
        /*0008*/ 	.word	0x00000000
	.align		4
        /*000c*/ 	.word	0xfffffffe
	.align		4
        /*0010*/ 	.word	0x00000000
	.align		4
        /*0014*/ 	.word	0xfffffffd
	.align		4
        /*0018*/ 	.word	0x00000000
	.align		4
        /*001c*/ 	.word	0xfffffffc


//--------------------- .text._Z26gemm5_reduce_bank_conflictiiiPfS_S_ --------------------------
	.section	.text._Z26gemm5_reduce_bank_conflictiiiPfS_S_,"ax",@progbits
	.align	128
        .global         _Z26gemm5_reduce_bank_conflictiiiPfS_S_
        .type           _Z26gemm5_reduce_bank_conflictiiiPfS_S_,@function
        .size           _Z26gemm5_reduce_bank_conflictiiiPfS_S_,(.L_x_24 - _Z26gemm5_reduce_bank_conflictiiiPfS_S_)
        .other          _Z26gemm5_reduce_bank_conflictiiiPfS_S_,@"STO_CUDA_ENTRY STV_DEFAULT"
_Z26gemm5_reduce_bank_conflictiiiPfS_S_:
.text._Z26gemm5_reduce_bank_conflictiiiPfS_S_:
[----:B------:R-:W-:Y:S08]  /*0000*/  LDC R1, c[0x0][0x37c] ;  /* 0x0000df00ff017b82 */ /* 0x000ff00000000800 */
[----:B------:R-:W0:Y:S01]  /*0010*/  LDC R0, c[0x0][0x388] ;  /* 0x0000e200ff007b82 */ /* 0x000e220000000800 */
[----:B------:R-:W1:Y:S01]  /*0020*/  S2R R17, SR_CTAID.X ;  /* 0x0000000000117919 */ /* 0x000e620000002500 */
[----:B------:R-:W2:Y:S01]  /*0030*/  LDCU.64 UR8, c[0x0][0x358] ;  /* 0x00006b00ff0877ac */ /* 0x000ea20008000a00 */
[----:B------:R-:W-:Y:S01]  /*0040*/  HFMA2 R11, -RZ, RZ, 0, 0 ;  /* 0x00000000ff0b7431 */ /* 0x000fe200000001ff */
[----:B------:R-:W3:Y:S04]  /*0050*/  S2R R9, SR_TID.X ;  /* 0x0000000000097919 */ /* 0x000ee80000002100 */
[----:B------:R-:W4:Y:S01]  /*0060*/  S2UR UR5, SR_CTAID.Y ;  /* 0x00000000000579c3 */ /* 0x000f220000002600 */
[----:B0-----:R-:W-:Y:S01]  /*0070*/  ISETP.GE.AND P0, PT, R0, 0x1, PT ;  /* 0x000000010000780c */ /* 0x001fe20003f06270 */
[----:B----4-:R-:W-:Y:S01]  /*0080*/  USHF.L.U32 UR5, UR5, 0x5, URZ ;  /* 0x0000000505057899 */ /* 0x010fe200080006ff */
[----:B-1----:R-:W-:-:S02]  /*0090*/  SHF.L.U32 R17, R17, 0x5, RZ ;  /* 0x0000000511117819 */ /* 0x002fc400000006ff */
[----:B---3--:R-:W-:Y:S02]  /*00a0*/  LOP3.LUT R18, R9, 0x1f, RZ, 0xc0, !PT ;  /* 0x0000001f09127812 */ /* 0x008fe400078ec0ff */
[----:B------:R-:W-:-:S07]  /*00b0*/  SHF.R.U32.HI R19, RZ, 0x5, R9 ;  /* 0x00000005ff137819 */ /* 0x000fce0000011609 */
[----:B--2---:R-:W-:Y:S05]  /*00c0*/  @!P0 BRA `(.L_x_0) ;  /* 0x0000000400bc8947 */ /* 0x004fea0003800000 */
[----:B------:R-:W0:Y:S01]  /*00d0*/  LDC R8, c[0x0][0x380] ;  /* 0x0000e000ff087b82 */ /* 0x000e220000000800 */
[----:B------:R-:W1:Y:S01]  /*00e0*/  LDCU.128 UR12, c[0x0][0x390] ;  /* 0x00007200ff0c77ac */ /* 0x000e620008000c00 */
[----:B------:R-:W-:Y:S01]  /*00f0*/  IMAD R4, R19, R0, R18 ;  /* 0x0000000013047224 */ /* 0x000fe200078e0212 */
[----:B------:R-:W-:Y:S01]  /*0100*/  MOV R11, RZ ;  /* 0x000000ff000b7202 */ /* 0x000fe20000000f00 */
[----:B------:R-:W-:Y:S01]  /*0110*/  IMAD R7, R0, UR5, RZ ;  /* 0x0000000500077c24 */ /* 0x000fe2000f8e02ff */
[----:B------:R-:W-:Y:S01]  /*0120*/  UMOV UR4, 0x400 ;  /* 0x0000040000047882 */ /* 0x000fe20000000000 */
[----:B------:R-:W-:Y:S01]  /*0130*/  IMAD.WIDE.U32 R4, R4, 0x4, RZ ;  /* 0x0000000404047825 */ /* 0x000fe200078e00ff */
[----:B------:R-:W-:Y:S01]  /*0140*/  UIADD3 UR6, UPT, UPT, UR4, 0x1000, URZ ;  /* 0x0000100004067890 */ /* 0x000fe2000fffe0ff */
[----:B------:R-:W2:Y:S02]  /*0150*/  S2UR UR7, SR_CgaCtaId ;  /* 0x00000000000779c3 */ /* 0x000ea40000008800 */
[----:B------:R-:W-:-:S04]  /*0160*/  IMAD.WIDE R6, R7, 0x4, R4 ;  /* 0x0000000407067825 */ /* 0x000fc800078e0204 */
[----:B0-----:R-:W-:-:S04]  /*0170*/  IMAD R2, R19, R8, R18 ;  /* 0x0000000813027224 */ /* 0x001fc800078e0212 */
[----:B------:R-:W-:Y:S01]  /*0180*/  IMAD.WIDE R2, R2, 0x4, RZ ;  /* 0x0000000402027825 */ /* 0x000fe200078e02ff */
[----:B--2---:R-:W-:-:S03]  /*0190*/  ULEA UR4, UR7, UR4, 0x18 ;  /* 0x0000000407047291 */ /* 0x004fc6000f8ec0ff */
[----:B------:R-:W-:Y:S01]  /*01a0*/  IMAD.WIDE R4, R17, 0x4, R2 ;  /* 0x0000000411047825 */ /* 0x000fe200078e0202 */
[----:B-1----:R-:W-:Y:S01]  /*01b0*/  IADD3 R2, P1, PT, R6, UR14, RZ ;  /* 0x0000000e06027c10 */ /* 0x002fe2000ff3e0ff */
[----:B------:R-:W-:Y:S01]  /*01c0*/  ULEA UR6, UR7, UR6, 0x18 ;  /* 0x0000000607067291 */ /* 0x000fe2000f8ec0ff */
[----:B------:R-:W-:Y:S02]  /*01d0*/  SHF.L.U32 R6, R8, 0x5, RZ ;  /* 0x0000000508067819 */ /* 0x000fe400000006ff */
[----:B------:R-:W-:Y:S02]  /*01e0*/  IADD3.X R3, PT, PT, R7, UR15, RZ, P1, !PT ;  /* 0x0000000f07037c10 */ /* 0x000fe40008ffe4ff */
[----:B------:R-:W-:Y:S02]  /*01f0*/  IADD3 R20, P0, PT, R4, UR12, RZ ;  /* 0x0000000c04147c10 */ /* 0x000fe4000ff1e0ff */
[----:B------:R-:W-:Y:S02]  /*0200*/  LOP3.LUT R7, R18, 0x3e0, R9, 0xf8, !PT ;  /* 0x000003e012077812 */ /* 0x000fe400078ef809 */
[----:B------:R-:W-:-:S02]  /*0210*/  SHF.L.U32 R4, R9, 0x2, RZ ;  /* 0x0000000209047819 */ /* 0x000fc400000006ff */
[C---:B------:R-:W-:Y:S02]  /*0220*/  LEA R16, R7.reuse, UR4, 0x2 ;  /* 0x0000000407107c11 */ /* 0x040fe4000f8e10ff */
[----:B------:R-:W-:Y:S02]  /*0230*/  LOP3.LUT R4, R4, 0xf80, RZ, 0xc0, !PT ;  /* 0x00000f8004047812 */ /* 0x000fe400078ec0ff */
[----:B------:R-:W-:Y:S02]  /*0240*/  LEA R7, R7, UR6, 0x2 ;  /* 0x0000000607077c11 */ /* 0x000fe4000f8e10ff */
[----:B------:R-:W-:Y:S02]  /*0250*/  IADD3.X R21, PT, PT, R5, UR13, RZ, P0, !PT ;  /* 0x0000000d05157c10 */ /* 0x000fe400087fe4ff */
[----:B------:R-:W-:Y:S01]  /*0260*/  LEA R5, R18, UR4, 0x2 ;  /* 0x0000000412057c11 */ /* 0x000fe2000f8e10ff */
[----:B------:R-:W-:-:S06]  /*0270*/  UMOV UR4, URZ ;  /* 0x000000ff00047c82 */ /* 0x000fcc0008000000 */
.L_x_1:
[----:B------:R0:W2:Y:S04]  /*0280*/  LDG.E R27, desc[UR8][R20.64] ;  /* 0x00000008141b7981 */ /* 0x0000a8000c1e1900 */
[----:B------:R1:W3:Y:S01]  /*0290*/  LDG.E R22, desc[UR8][R2.64] ;  /* 0x0000000802167981 */ /* 0x0002e2000c1e1900 */
[----:B------:R-:W-:Y:S01]  /*02a0*/  UIADD3 UR4, UPT, UPT, UR4, 0x20, URZ ;  /* 0x0000002004047890 */ /* 0x000fe2000fffe0ff */
[----:B0-----:R-:W-:-:S05]  /*02b0*/  IMAD.WIDE R20, R6, 0x4, R20 ;  /* 0x0000000406147825 */ /* 0x001fca00078e0214 */
[----:B------:R-:W-:Y:S02]  /*02c0*/  ISETP.LE.AND P0, PT, R0, UR4, PT ;  /* 0x0000000400007c0c */ /* 0x000fe4000bf03270 */
[----:B-1----:R-:W-:-:S04]  /*02d0*/  IADD3 R2, P1, PT, R2, 0x80, RZ ;  /* 0x0000008002027810 */ /* 0x002fc80007f3e0ff */
[----:B------:R-:W-:Y:S01]  /*02e0*/  IADD3.X R3, PT, PT, RZ, R3, RZ, P1, !PT ;  /* 0x00000003ff037210 */ /* 0x000fe20000ffe4ff */
[----:B--2---:R-:W-:Y:S04]  /*02f0*/  STS [R16], R27 ;  /* 0x0000001b10007388 */ /* 0x004fe80000000800 */
[----:B---3--:R-:W-:Y:S01]  /*0300*/  STS [R7], R22 ;  /* 0x0000001607007388 */ /* 0x008fe20000000800 */
[----:B------:R-:W-:Y:S06]  /*0310*/  BAR.SYNC.DEFER_BLOCKING 0x0 ;  /* 0x0000000000007b1d */ /* 0x000fec0000010000 */
[----:B------:R-:W-:Y:S04]  /*0320*/  LDS R8, [R5] ;  /* 0x0000000005087984 */ /* 0x000fe80000000800 */
[----:B------:R-:W0:Y:S04]  /*0330*/  LDS.128 R12, [R4+UR6] ;  /* 0x00000006040c7984 */ /* 0x000e280008000c00 */
[----:B------:R-:W1:Y:S04]  /*0340*/  LDS R29, [R5+0x80] ;  /* 0x00008000051d7984 */ /* 0x000e680000000800 */
[----:B------:R-:W2:Y:S04]  /*0350*/  LDS R23, [R5+0x100] ;  /* 0x0001000005177984 */ /* 0x000ea80000000800 */
[----:B------:R-:W3:Y:S04]  /*0360*/  LDS R24, [R5+0x180] ;  /* 0x0001800005187984 */ /* 0x000ee80000000800 */
[----:B------:R-:W-:Y:S04]  /*0370*/  LDS R25, [R5+0x200] ;  /* 0x0002000005197984 */ /* 0x000fe80000000800 */
[----:B------:R-:W-:Y:S04]  /*0380*/  LDS R22, [R5+0x280] ;  /* 0x0002800005167984 */ /* 0x000fe80000000800 */
[----:B------:R-:W-:Y:S01]  /*0390*/  LDS R26, [R5+0xb80] ;  /* 0x000b8000051a7984 */ /* 0x000fe20000000800 */
[----:B0-----:R-:W-:-:S03]  /*03a0*/  FFMA R12, R8, R12, R11 ;  /* 0x0000000c080c7223 */ /* 0x001fc6000000000b */
[----:B------:R-:W0:Y:S01]  /*03b0*/  LDS.128 R8, [R4+UR6+0x10] ;  /* 0x0000100604087984 */ /* 0x000e220008000c00 */
[----:B-1----:R-:W-:-:S04]  /*03c0*/  FFMA R12, R29, R13, R12 ;  /* 0x0000000d1d0c7223 */ /* 0x002fc8000000000c */
[----:B--2---:R-:W-:Y:S02]  /*03d0*/  FFMA R13, R23, R14, R12 ;  /* 0x0000000e170d7223 */ /* 0x004fe4000000000c */
[----:B------:R-:W1:Y:S02]  /*03e0*/  LDS R23, [R5+0x300] ;  /* 0x0003000005177984 */ /* 0x000e640000000800 */
[----:B---3--:R-:W-:Y:S02]  /*03f0*/  FFMA R12, R24, R15, R13 ;  /* 0x0000000f180c7223 */ /* 0x008fe4000000000d */
[----:B------:R-:W2:Y:S02]  /*0400*/  LDS R24, [R5+0x380] ;  /* 0x0003800005187984 */ /* 0x000ea40000000800 */
[----:B0-----:R-:W-:Y:S02]  /*0410*/  FFMA R27, R25, R8, R12 ;  /* 0x00000008191b7223 */ /* 0x001fe4000000000c */
[----:B------:R-:W-:Y:S02]  /*0420*/  LDS R25, [R5+0x400] ;  /* 0x0004000005197984 */ /* 0x000fe40000000800 */
[----:B------:R-:W-:-:S02]  /*0430*/  FFMA R8, R22, R9, R27 ;  /* 0x0000000916087223 */ /* 0x000fc4000000001b */
[----:B------:R-:W0:Y:S02]  /*0440*/  LDS.128 R12, [R4+UR6+0x20] ;  /* 0x00002006040c7984 */ /* 0x000e240008000c00 */
[----:B-1----:R-:W-:Y:S02]  /*0450*/  FFMA R9, R23, R10, R8 ;  /* 0x0000000a17097223 */ /* 0x002fe40000000008 */
[----:B------:R-:W1:Y:S02]  /*0460*/  LDS R22, [R5+0x480] ;  /* 0x0004800005167984 */ /* 0x000e640000000800 */
[----:B--2---:R-:W-:Y:S02]  /*0470*/  FFMA R8, R24, R11, R9 ;  /* 0x0000000b18087223 */ /* 0x004fe40000000009 */
[----:B------:R-:W2:Y:S04]  /*0480*/  LDS R23, [R5+0x500] ;  /* 0x0005000005177984 */ /* 0x000ea80000000800 */
[----:B------:R-:W3:Y:S01]  /*0490*/  LDS R24, [R5+0x580] ;  /* 0x0005800005187984 */ /* 0x000ee20000000800 */
[----:B0-----:R-:W-:-:S03]  /*04a0*/  FFMA R27, R25, R12, R8 ;  /* 0x0000000c191b7223 */ /* 0x001fc60000000008 */
[----:B------:R-:W-:Y:S01]  /*04b0*/  LDS R25, [R5+0x600] ;  /* 0x0006000005197984 */ /* 0x000fe20000000800 */
[----:B-1----:R-:W-:-:S03]  /*04c0*/  FFMA R12, R22, R13, R27 ;  /* 0x0000000d160c7223 */ /* 0x002fc6000000001b */
[----:B------:R-:W0:Y:S01]  /*04d0*/  LDS.128 R8, [R4+UR6+0x30] ;  /* 0x0000300604087984 */ /* 0x000e220008000c00 */
[----:B--2---:R-:W-:-:S03]  /*04e0*/  FFMA R13, R23, R14, R12 ;  /* 0x0000000e170d7223 */ /* 0x004fc6000000000c */
[----:B------:R-:W1:Y:S01]  /*04f0*/  LDS R22, [R5+0x680] ;  /* 0x0006800005167984 */ /* 0x000e620000000800 */
[----:B---3--:R-:W-:-:S03]  /*0500*/  FFMA R12, R24, R15, R13 ;  /* 0x0000000f180c7223 */ /* 0x008fc6000000000d */
        /* <DEDUP_REMOVED lines=19> */
[----:B------:R-:W-:Y:S01]  /*0640*/  LDS.128 R12, [R4+UR6+0x60] ;  /* 0x00006006040c7984 */ /* 0x000fe20008000c00 */
[----:B0-----:R-:W-:-:S03]  /*0650*/  FFMA R27, R25, R8, R24 ;  /* 0x00000008191b7223 */ /* 0x001fc60000000018 */
[----:B------:R-:W0:Y:S01]  /*0660*/  LDS R25, [R5+0xc00] ;  /* 0x000c000005197984 */ /* 0x000e220000000800 */
[----:B-1----:R-:W-:-:S03]  /*0670*/  FFMA R22, R22, R9, R27 ;  /* 0x0000000916167223 */ /* 0x002fc6000000001b */
[----:B------:R-:W1:Y:S01]  /*0680*/  LDS R24, [R5+0xc80] ;  /* 0x000c800005187984 */ /* 0x000e620000000800 */
[----:B--2---:R-:W-:-:S03]  /*0690*/  FFMA R9, R23, R10, R22 ;  /* 0x0000000a17097223 */ /* 0x004fc60000000016 */
[----:B------:R-:W2:Y:S01]  /*06a0*/  LDS R23, [R5+0xd00] ;  /* 0x000d000005177984 */ /* 0x000ea20000000800 */
[----:B------:R-:W-:-:S03]  /*06b0*/  FFMA R26, R26, R11, R9 ;  /* 0x0000000b1a1a7223 */ /* 0x000fc60000000009 */
[----:B------:R-:W3:Y:S04]  /*06c0*/  LDS R22, [R5+0xd80] ;  /* 0x000d800005167984 */ /* 0x000ee80000000800 */
[----:B------:R-:W-:Y:S01]  /*06d0*/  LDS.128 R8, [R4+UR6+0x70] ;  /* 0x0000700604087984 */ /* 0x000fe20008000c00 */
[----:B0-----:R-:W-:-:S03]  /*06e0*/  FFMA R27, R25, R12, R26 ;  /* 0x0000000c191b7223 */ /* 0x001fc6000000001a */
[----:B------:R-:W0:Y:S01]  /*06f0*/  LDS R25, [R5+0xe00] ;  /* 0x000e000005197984 */ /* 0x000e220000000800 */
[----:B-1----:R-:W-:-:S03]  /*0700*/  FFMA R24, R24, R13, R27 ;  /* 0x0000000d18187223 */ /* 0x002fc6000000001b */
[----:B------:R-:W1:Y:S01]  /*0710*/  LDS R27, [R5+0xe80] ;  /* 0x000e8000051b7984 */ /* 0x000e620000000800 */
[----:B--2---:R-:W-:-:S03]  /*0720*/  FFMA R23, R23, R14, R24 ;  /* 0x0000000e17177223 */ /* 0x004fc60000000018 */
[----:B------:R-:W2:Y:S01]  /*0730*/  LDS R13, [R5+0xf00] ;  /* 0x000f0000050d7984 */ /* 0x000ea20000000800 */
[----:B---3--:R-:W-:-:S03]  /*0740*/  FFMA R22, R22, R15, R23 ;  /* 0x0000000f16167223 */ /* 0x008fc60000000017 */
[----:B------:R-:W3:Y:S01]  /*0750*/  LDS R12, [R5+0xf80] ;  /* 0x000f8000050c7984 */ /* 0x000ee20000000800 */
[----:B0-----:R-:W-:-:S04]  /*0760*/  FFMA R8, R25, R8, R22 ;  /* 0x0000000819087223 */ /* 0x001fc80000000016 */
[----:B-1----:R-:W-:-:S04]  /*0770*/  FFMA R8, R27, R9, R8 ;  /* 0x000000091b087223 */ /* 0x002fc80000000008 */
[----:B--2---:R-:W-:-:S04]  /*0780*/  FFMA R13, R13, R10, R8 ;  /* 0x0000000a0d0d7223 */ /* 0x004fc80000000008 */
[----:B---3--:R-:W-:Y:S01]  /*0790*/  FFMA R11, R12, R11, R13 ;  /* 0x0000000b0c0b7223 */ /* 0x008fe2000000000d */
[----:B------:R-:W-:Y:S06]  /*07a0*/  BAR.SYNC.DEFER_BLOCKING 0x0 ;  /* 0x0000000000007b1d */ /* 0x000fec0000010000 */
[----:B------:R-:W-:Y:S05]  /*07b0*/  @!P0 BRA `(.L_x_1) ;  /* 0xfffffff800b08947 */ /* 0x000fea000383ffff */
.L_x_0:
[----:B------:R-:W0:Y:S01]  /*07c0*/  LDC R0, c[0x0][0x380] ;  /* 0x0000e000ff007b82 */ /* 0x000e220000000800 */
[----:B------:R-:W1:Y:S01]  /*07d0*/  LDCU.64 UR6, c[0x0][0x3a0] ;  /* 0x00007400ff0677ac */ /* 0x000e620008000a00 */
[----:B0-----:R-:W-:Y:S02]  /*07e0*/  IMAD R18, R19, R0, R18 ;  /* 0x0000000013127224 */ /* 0x001fe400078e0212 */
[----:B------:R-:W-:-:S03]  /*07f0*/  IMAD R17, R0, UR5, R17 ;  /* 0x0000000500117c24 */ /* 0x000fc6000f8e0211 */
[----:B------:R-:W-:Y:S02]  /*0800*/  SHF.R.S32.HI R0, RZ, 0x1f, R18 ;  /* 0x0000001fff007819 */ /* 0x000fe40000011412 */
[----:B------:R-:W-:-:S04]  /*0810*/  IADD3 R3, P0, PT, R18, R17, RZ ;  /* 0x0000001112037210 */ /* 0x000fc80007f1e0ff */
[----:B------:R-:W-:Y:S02]  /*0820*/  LEA.HI.X.SX32 R0, R17, R0, 0x1, P0 ;  /* 0x0000000011007211 */ /* 0x000fe400000f0eff */
[----:B-1----:R-:W-:-:S04]  /*0830*/  LEA R2, P0, R3, UR6, 0x2 ;  /* 0x0000000603027c11 */ /* 0x002fc8000f8010ff */
[----:B------:R-:W-:-:S05]  /*0840*/  LEA.HI.X R3, R3, UR7, R0, 0x2, P0 ;  /* 0x0000000703037c11 */ /* 0x000fca00080f1400 */
[----:B------:R-:W-:Y:S01]  /*0850*/  STG.E desc[UR8][R2.64], R11 ;  /* 0x0000000b02007986 */ /* 0x000fe2000c101908 */
[----:B------:R-:W-:Y:S05]  /*0860*/  EXIT ;  /* 0x000000000000794d */ /* 0x000fea0003800000 */
.L_x_2:
[----:B------:R-:W-:-:S00]  /*0870*/  BRA `(.L_x_2) ;  /* 0xfffffffc00fc7947 */ /* 0x000fc0000383ffff */
[----:B------:R-:W-:-:S00]  /*0880*/  NOP ;  /* 0x0000000000007918 */ /* 0x000fc00000000000 */
[----:B------:R-:W-:-:S00]  /*0890*/  NOP ;  /* 0x0000000000007918 */ /* 0x000fc00000000000 */
[----:B------:R-:W-:-:S00]  /*08a0*/  NOP ;  /* 0x0000000000007918 */ /* 0x000fc00000000000 */
[----:B------:R-:W-:-:S00]  /*08b0*/  NOP ;  /* 0x0000000000007918 */ /* 0x000fc00000000000 */
[----:B------:R-:W-:-:S00]  /*08c0*/  NOP ;  /* 0x0000000000007918 */ /* 0x000fc00000000000 */
[----:B------:R-:W-:-:S00]  /*08d0*/  NOP ;  /* 0x0000000000007918 */ /* 0x000fc00000000000 */
[----:B------:R-:W-:-:S00]  /*08e0*/  NOP ;  /* 0x0000000000007918 */ /* 0x000fc00000000000 */
[----:B------:R-:W-:-:S00]  /*08f0*/  NOP ;  /* 0x0000000000007918 */ /* 0x000fc00000000000 */
.L_x_24:


//--------------------- .text._Z26gemm4_reduce_bank_conflictiiiPfS_S_ --------------------------
	.section	.text._Z26gemm4_reduce_bank_conflictiiiPfS_S_,"ax",@progbits
	.align	128
        .global         _Z26gemm4_reduce_bank_conflictiiiPfS_S_
        .type           _Z26gemm4_reduce_bank_conflictiiiPfS_S_,@function
        .size           _Z26gemm4_reduce_bank_conflictiiiPfS_S_,(.L_x_25 - _Z26gemm4_reduce_bank_conflictiiiPfS_S_)
        .other          _Z26gemm4_reduce_bank_conflictiiiPfS_S_,@"STO_CUDA_ENTRY STV_DEFAULT"
_Z26gemm4_reduce_bank_conflictiiiPfS_S_:
.text._Z26gemm4_reduce_bank_conflictiiiPfS_S_:
[----:B------:R-:W-:Y:S08]  /*0000*/  LDC R1, c[0x0][0x37c] ;  /* 0x0000df00ff017b82 */ /* 0x000ff00000000800 */
[----:B------:R-:W0:Y:S01]  /*0010*/  LDC R0, c[0x0][0x388] ;  /* 0x0000e200ff007b82 */ /* 0x000e220000000800 */
[----:B------:R-:W1:Y:S01]  /*0020*/  S2R R7, SR_CTAID.X ;  /* 0x0000000000077919 */ /* 0x000e620000002500 */
[----:B------:R-:W2:Y:S01]  /*0030*/  LDCU.64 UR8, c[0x0][0x358] ;  /* 0x00006b00ff0877ac */ /* 0x000ea20008000a00 */
[----:B------:R-:W-:Y:S01]  /*0040*/  HFMA2 R15, -RZ, RZ, 0, 0 ;  /* 0x00000000ff0f7431 */ /* 0x000fe200000001ff */
[----:B------:R-:W3:Y:S04]  /*0050*/  S2R R14, SR_TID.X ;  /* 0x00000000000e7919 */ /* 0x000ee80000002100 */
[----:B------:R-:W4:Y:S08]  /*0060*/  S2UR UR5, SR_CTAID.Y ;  /* 0x00000000000579c3 */ /* 0x000f300000002600 */
[----:B------:R-:W2:Y:S01]  /*0070*/  LDC R4, c[0x0][0x380] ;  /* 0x0000e000ff047b82 */ /* 0x000ea20000000800 */
[----:B0-----:R-:W-:Y:S01]  /*0080*/  ISETP.GE.AND P0, PT, R0, 0x1, PT ;  /* 0x000000010000780c */ /* 0x001fe20003f06270 */
[----:B----4-:R-:W-:Y:S01]  /*0090*/  USHF.L.U32 UR5, UR5, 0x5, URZ ;  /* 0x0000000505057899 */ /* 0x010fe200080006ff */
[----:B-1----:R-:W-:-:S02]  /*00a0*/  SHF.L.U32 R7, R7, 0x5, RZ ;  /* 0x0000000507077819 */ /* 0x002fc400000006ff */
[----:B---3--:R-:W-:Y:S02]  /*00b0*/  LOP3.LUT R9, R14, 0x1f, RZ, 0xc0, !PT ;  /* 0x0000001f0e097812 */ /* 0x008fe400078ec0ff */
[----:B------:R-:W-:-:S07]  /*00c0*/  SHF.R.U32.HI R6, RZ, 0x5, R14 ;  /* 0x00000005ff067819 */ /* 0x000fce000001160e */
[----:B------:R-:W-:Y:S05]  /*00d0*/  @!P0 BRA `(.L_x_3) ;  /* 0x0000000800248947 */ /* 0x000fea0003800000 */
[----:B------:R-:W0:Y:S01]  /*00e0*/  LDC R13, c[0x0][0x380] ;  /* 0x0000e000ff0d7b82 */ /* 0x000e220000000800 */
[----:B------:R-:W1:Y:S01]  /*00f0*/  LDCU.128 UR12, c[0x0][0x390] ;  /* 0x00007200ff0c77ac */ /* 0x000e620008000c00 */
[----:B------:R-:W-:Y:S01]  /*0100*/  IMAD R10, R6, R0, R9 ;  /* 0x00000000060a7224 */ /* 0x000fe200078e0209 */
[C---:B------:R-:W-:Y:S01]  /*0110*/  SHF.L.U32 R12, R9.reuse, 0x7, RZ ;  /* 0x00000007090c7819 */ /* 0x040fe200000006ff */
[----:B------:R-:W-:Y:S01]  /*0120*/  IMAD R5, R0, UR5, RZ ;  /* 0x0000000500057c24 */ /* 0x000fe2000f8e02ff */
[----:B------:R-:W-:Y:S01]  /*0130*/  UMOV UR4, 0x400 ;  /* 0x0000040000047882 */ /* 0x000fe20000000000 */
[----:B------:R-:W-:Y:S01]  /*0140*/  IMAD.WIDE.U32 R10, R10, 0x4, RZ ;  /* 0x000000040a0a7825 */ /* 0x000fe200078e00ff */
[----:B------:R-:W-:Y:S01]  /*0150*/  UIADD3 UR6, UPT, UPT, UR4, 0x1000, URZ ;  /* 0x0000100004067890 */ /* 0x000fe2000fffe0ff */
[----:B------:R-:W3:Y:S01]  /*0160*/  S2UR UR7, SR_CgaCtaId ;  /* 0x00000000000779c3 */ /* 0x000ee20000008800 */
[----:B------:R-:W-:Y:S02]  /*0170*/  LOP3.LUT R14, R9, 0x3e0, R14, 0xf8, !PT ;  /* 0x000003e0090e7812 */ /* 0x000fe400078ef80e */
[----:B------:R-:W-:Y:S01]  /*0180*/  MOV R15, RZ ;  /* 0x000000ff000f7202 */ /* 0x000fe20000000f00 */
[----:B------:R-:W-:-:S03]  /*0190*/  IMAD.WIDE R10, R5, 0x4, R10 ;  /* 0x00000004050a7825 */ /* 0x000fc600078e020a */
[----:B-1----:R-:W-:-:S04]  /*01a0*/  IADD3 R8, P1, PT, R10, UR14, RZ ;  /* 0x0000000e0a087c10 */ /* 0x002fc8000ff3e0ff */
[----:B------:R-:W-:Y:S01]  /*01b0*/  IADD3.X R5, PT, PT, R11, UR15, RZ, P1, !PT ;  /* 0x0000000f0b057c10 */ /* 0x000fe20008ffe4ff */
[C---:B0-----:R-:W-:Y:S01]  /*01c0*/  IMAD R2, R6.reuse, R13, R9 ;  /* 0x0000000d06027224 */ /* 0x041fe200078e0209 */
[----:B------:R-:W-:Y:S02]  /*01d0*/  SHF.L.U32 R11, R6, 0x2, RZ ;  /* 0x00000002060b7819 */ /* 0x000fe400000006ff */
[----:B------:R-:W-:Y:S01]  /*01e0*/  SHF.L.U32 R13, R13, 0x5, RZ ;  /* 0x000000050d0d7819 */ /* 0x000fe200000006ff */
[----:B------:R-:W-:Y:S01]  /*01f0*/  IMAD.WIDE R2, R2, 0x4, RZ ;  /* 0x0000000402027825 */ /* 0x000fe200078e02ff */
[----:B------:R-:W-:Y:S01]  /*0200*/  LOP3.LUT R12, R12, R11, RZ, 0xfc, !PT ;  /* 0x0000000b0c0c7212 */ /* 0x000fe200078efcff */
[----:B---3--:R-:W-:Y:S02]  /*0210*/  ULEA UR4, UR7, UR4, 0x18 ;  /* 0x0000000407047291 */ /* 0x008fe4000f8ec0ff */
[----:B------:R-:W-:Y:S01]  /*0220*/  IMAD.WIDE R2, R7, 0x4, R2 ;  /* 0x0000000407027825 */ /* 0x000fe200078e0202 */
[----:B------:R-:W-:-:S03]  /*0230*/  ULEA UR6, UR7, UR6, 0x18 ;  /* 0x0000000607067291 */ /* 0x000fc6000f8ec0ff */
[----:B------:R-:W-:Y:S02]  /*0240*/  LEA R14, R14, UR4, 0x2 ;  /* 0x000000040e0e7c11 */ /* 0x000fe4000f8e10ff */
[----:B------:R-:W-:Y:S02]  /*0250*/  IADD3 R2, P0, PT, R2, UR12, RZ ;  /* 0x0000000c02027c10 */ /* 0x000fe4000ff1e0ff */
[----:B------:R-:W-:Y:S01]  /*0260*/  LEA R10, R9, UR4, 0x2 ;  /* 0x00000004090a7c11 */ /* 0x000fe2000f8e10ff */
[----:B------:R-:W-:Y:S01]  /*0270*/  UMOV UR4, URZ ;  /* 0x000000ff00047c82 */ /* 0x000fe20008000000 */
[----:B------:R-:W-:-:S09]  /*0280*/  IADD3.X R3, PT, PT, R3, UR13, RZ, P0, !PT ;  /* 0x0000000d03037c10 */ /* 0x000fd200087fe4ff */
.L_x_4:
[----:B------:R-:W-:Y:S01]  /*0290*/  MOV R17, R5 ;  /* 0x0000000500117202 */ /* 0x000fe20000000f00 */
[----:B--2---:R-:W2:Y:S01]  /*02a0*/  LDG.E R19, desc[UR8][R2.64] ;  /* 0x0000000802137981 */ /* 0x004ea2000c1e1900 */
[----:B------:R-:W-:-:S05]  /*02b0*/  MOV R16, R8 ;  /* 0x0000000800107202 */ /* 0x000fca0000000f00 */
[----:B------:R-:W3:Y:S04]  /*02c0*/  LDG.E R17, desc[UR8][R16.64] ;  /* 0x0000000810117981 */ /* 0x000ee8000c1e1900 */
[----:B--2---:R-:W-:Y:S04]  /*02d0*/  STS [R14], R19 ;  /* 0x000000130e007388 */ /* 0x004fe80000000800 */
[----:B---3--:R-:W-:Y:S01]  /*02e0*/  STS [R12+UR6], R17 ;  /* 0x000000110c007988 */ /* 0x008fe20008000806 */
[----:B------:R-:W-:Y:S06]  /*02f0*/  BAR.SYNC.DEFER_BLOCKING 0x0 ;  /* 0x0000000000007b1d */ /* 0x000fec0000010000 */
[----:B------:R-:W-:Y:S04]  /*0300*/  LDS R18, [R10] ;  /* 0x000000000a127984 */ /* 0x000fe80000000800 */
[----:B------:R-:W0:Y:S04]  /*0310*/  LDS R25, [R11+UR6] ;  /* 0x000000060b197984 */ /* 0x000e280008000800 */
[----:B------:R-:W-:Y:S04]  /*0320*/  LDS R27, [R10+0x80] ;  /* 0x000080000a1b7984 */ /* 0x000fe80000000800 */
[----:B------:R-:W1:Y:S04]  /*0330*/  LDS R26, [R11+UR6+0x80] ;  /* 0x000080060b1a7984 */ /* 0x000e680008000800 */
[----:B------:R-:W-:Y:S04]  /*0340*/  LDS R21, [R10+0x100] ;  /* 0x000100000a157984 */ /* 0x000fe80000000800 */
[----:B------:R-:W2:Y:S04]  /*0350*/  LDS R22, [R11+UR6+0x100] ;  /* 0x000100060b167984 */ /* 0x000ea80008000800 */
[----:B------:R-:W-:Y:S04]  /*0360*/  LDS R23, [R10+0x180] ;  /* 0x000180000a177984 */ /* 0x000fe80000000800 */
[----:B------:R-:W3:Y:S04]  /*0370*/  LDS R24, [R11+UR6+0x180] ;  /* 0x000180060b187984 */ /* 0x000ee80008000800 */
[----:B------:R-:W-:Y:S04]  /*0380*/  LDS R19, [R10+0x200] ;  /* 0x000200000a137984 */ /* 0x000fe80000000800 */
[----:B------:R-:W4:Y:S04]  /*0390*/  LDS R20, [R11+UR6+0x200] ;  /* 0x000200060b147984 */ /* 0x000f280008000800 */
[----:B------:R-:W-:Y:S01]  /*03a0*/  LDS R16, [R11+UR6+0x280] ;  /* 0x000280060b107984 */ /* 0x000fe20008000800 */
[----:B0-----:R-:W-:-:S03]  /*03b0*/  FFMA R18, R18, R25, R15 ;  /* 0x0000001912127223 */ /* 0x001fc6000000000f */
[----:B------:R-:W-:Y:S04]  /*03c0*/  LDS R17, [R10+0x300] ;  /* 0x000300000a117984 */ /* 0x000fe80000000800 */
[----:B------:R-:W0:Y:S01]  /*03d0*/  LDS R15, [R10+0x280] ;  /* 0x000280000a0f7984 */ /* 0x000e220000000800 */
[----:B-1----:R-:W-:-:S03]  /*03e0*/  FFMA R26, R27, R26, R18 ;  /* 0x0000001a1b1a7223 */ /* 0x002fc60000000012 */
[----:B------:R-:W1:Y:S01]  /*03f0*/  LDS R18, [R11+UR6+0x300] ;  /* 0x000300060b127984 */ /* 0x000e620008000800 */
[----:B--2---:R-:W-:-:S03]  /*0400*/  FFMA R26, R21, R22, R26 ;  /* 0x00000016151a7223 */ /* 0x004fc6000000001a */
[----:B------:R-:W-:Y:S04]  /*0410*/  LDS R21, [R10+0x380] ;  /* 0x000380000a157984 */ /* 0x000fe80000000800 */
[----:B------:R-:W2:Y:S01]  /*0420*/  LDS R22, [R11+UR6+0x380] ;  /* 0x000380060b167984 */ /* 0x000ea20008000800 */
[----:B---3--:R-:W-:-:S03]  /*0430*/  FFMA R26, R23, R24, R26 ;  /* 0x00000018171a7223 */ /* 0x008fc6000000001a */
[----:B------:R-:W-:Y:S04]  /*0440*/  LDS R23, [R10+0x400] ;  /* 0x000400000a177984 */ /* 0x000fe80000000800 */
[----:B------:R-:W3:Y:S01]  /*0450*/  LDS R24, [R11+UR6+0x400] ;  /* 0x000400060b187984 */ /* 0x000ee20008000800 */
[----:B----4-:R-:W-:-:S03]  /*0460*/  FFMA R26, R19, R20, R26 ;  /* 0x00000014131a7223 */ /* 0x010fc6000000001a */
[----:B------:R-:W-:Y:S04]  /*0470*/  LDS R19, [R10+0x480] ;  /* 0x000480000a137984 */ /* 0x000fe80000000800 */
[----:B------:R-:W4:Y:S01]  /*0480*/  LDS R20, [R11+UR6+0x480] ;  /* 0x000480060b147984 */ /* 0x000f220008000800 */
[----:B0-----:R-:W-:-:S03]  /*0490*/  FFMA R26, R15, R16, R26 ;  /* 0x000000100f1a7223 */ /* 0x001fc6000000001a */
[----:B------:R-:W-:Y:S04]  /*04a0*/  LDS R15, [R10+0x500] ;  /* 0x000500000a0f7984 */ /* 0x000fe80000000800 */
[----:B------:R-:W0:Y:S01]  /*04b0*/  LDS R16, [R11+UR6+0x500] ;  /* 0x000500060b107984 */ /* 0x000e220008000800 */
[----:B-1----:R-:W-:-:S03]  /*04c0*/  FFMA R26, R17, R18, R26 ;  /* 0x00000012111a7223 */ /* 0x002fc6000000001a */
[----:B------:R-:W-:Y:S04]  /*04d0*/  LDS R17, [R10+0x580] ;  /* 0x000580000a117984 */ /* 0x000fe80000000800 */
        /* <DEDUP_REMOVED lines=61> */
[----:B------:R-:W-:Y:S01]  /*08b0*/  UIADD3 UR4, UPT, UPT, UR4, 0x20, URZ ;  /* 0x0000002004047890 */ /* 0x000fe2000fffe0ff */
[----:B--2---:R-:W-:Y:S01]  /*08c0*/  FFMA R22, R21, R22, R26 ;  /* 0x0000001615167223 */ /* 0x004fe2000000001a */
[----:B------:R-:W-:Y:S04]  /*08d0*/  BAR.SYNC.DEFER_BLOCKING 0x0 ;  /* 0x0000000000007b1d */ /* 0x000fe80000010000 */
[----:B------:R-:W-:Y:S01]  /*08e0*/  ISETP.LE.AND P0, PT, R0, UR4, PT ;  /* 0x0000000400007c0c */ /* 0x000fe2000bf03270 */
[----:B---3--:R-:W-:Y:S01]  /*08f0*/  FFMA R22, R23, R24, R22 ;  /* 0x0000001817167223 */ /* 0x008fe20000000016 */
[----:B------:R-:W-:-:S03]  /*0900*/  IADD3 R8, P1, PT, R8, 0x80, RZ ;  /* 0x0000008008087810 */ /* 0x000fc60007f3e0ff */
[----:B----4-:R-:W-:Y:S01]  /*0910*/  FFMA R20, R19, R20, R22 ;  /* 0x0000001413147223 */ /* 0x010fe20000000016 */
[----:B------:R-:W-:Y:S01]  /*0920*/  IMAD.WIDE R2, R13, 0x4, R2 ;  /* 0x000000040d027825 */ /* 0x000fe200078e0202 */
[----:B------:R-:W-:-:S03]  /*0930*/  IADD3.X R5, PT, PT, RZ, R5, RZ, P1, !PT ;  /* 0x00000005ff057210 */ /* 0x000fc60000ffe4ff */
[----:B0-----:R-:W-:-:S04]  /*0940*/  FFMA R15, R15, R16, R20 ;  /* 0x000000100f0f7223 */ /* 0x001fc80000000014 */
[----:B-1----:R-:W-:Y:S01]  /*0950*/  FFMA R15, R18, R17, R15 ;  /* 0x00000011120f7223 */ /* 0x002fe2000000000f */
[----:B------:R-:W-:Y:S06]  /*0960*/  @!P0 BRA `(.L_x_4) ;  /* 0xfffffff800488947 */ /* 0x000fec000383ffff */
.L_x_3:
[----:B------:R-:W0:Y:S01]  /*0970*/  LDCU.64 UR6, c[0x0][0x3a0] ;  /* 0x00007400ff0677ac */ /* 0x000e220008000a00 */
[----:B--2---:R-:W-:Y:S02]  /*0980*/  IMAD R9, R6, R4, R9 ;  /* 0x0000000406097224 */ /* 0x004fe400078e0209 */
[----:B------:R-:W-:-:S03]  /*0990*/  IMAD R4, R4, UR5, R7 ;  /* 0x0000000504047c24 */ /* 0x000fc6000f8e0207 */
[----:B------:R-:W-:Y:S02]  /*09a0*/  SHF.R.S32.HI R3, RZ, 0x1f, R9 ;  /* 0x0000001fff037819 */ /* 0x000fe40000011409 */
[----:B------:R-:W-:-:S04]  /*09b0*/  IADD3 R0, P0, PT, R9, R4, RZ ;  /* 0x0000000409007210 */ /* 0x000fc80007f1e0ff */
[----:B------:R-:W-:Y:S02]  /*09c0*/  LEA.HI.X.SX32 R3, R4, R3, 0x1, P0 ;  /* 0x0000000304037211 */ /* 0x000fe400000f0eff */
[----:B0-----:R-:W-:-:S04]  /*09d0*/  LEA R2, P0, R0, UR6, 0x2 ;  /* 0x0000000600027c11 */ /* 0x001fc8000f8010ff */
[----:B------:R-:W-:-:S05]  /*09e0*/  LEA.HI.X R3, R0, UR7, R3, 0x2, P0 ;  /* 0x0000000700037c11 */ /* 0x000fca00080f1403 */
[----:B------:R-:W-:Y:S01]  /*09f0*/  STG.E desc[UR8][R2.64], R15 ;  /* 0x0000000f02007986 */ /* 0x000fe2000c101908 */
[----:B------:R-:W-:Y:S05]  /*0a00*/  EXIT ;  /* 0x000000000000794d */ /* 0x000fea0003800000 */
.L_x_5:
        /* <DEDUP_REMOVED lines=15> */
.L_x_25:


//--------------------- .text._Z10gemm3_tileiiiPfS_S_ --------------------------
	.section	.text._Z10gemm3_tileiiiPfS_S_,"ax",@progbits
	.align	128
        .global         _Z10gemm3_tileiiiPfS_S_
        .type           _Z10gemm3_tileiiiPfS_S_,@function
        .size           _Z10gemm3_tileiiiPfS_S_,(.L_x_26 - _Z10gemm3_tileiiiPfS_S_)
        .other          _Z10gemm3_tileiiiPfS_S_,@"STO_CUDA_ENTRY STV_DEFAULT"
_Z10gemm3_tileiiiPfS_S_:
.text._Z10gemm3_tileiiiPfS_S_:
        /* <DEDUP_REMOVED lines=16> */
[----:B------:R-:W-:Y:S01]  /*0100*/  LOP3.LUT R22, R26, 0x3e0, R9, 0xf8, !PT ;  /* 0x000003e01a167812 */ /* 0x000fe200078ef809 */
[----:B------:R-:W-:Y:S01]  /*0110*/  IMAD R7, R0, UR5, RZ ;  /* 0x0000000500077c24 */ /* 0x000fe2000f8e02ff */
[----:B------:R-:W-:Y:S01]  /*0120*/  UMOV UR4, 0x400 ;  /* 0x0000040000047882 */ /* 0x000fe20000000000 */
[----:B------:R-:W-:Y:S01]  /*0130*/  IMAD.WIDE.U32 R4, R4, 0x4, RZ ;  /* 0x0000000404047825 */ /* 0x000fe200078e00ff */
[----:B------:R-:W-:Y:S01]  /*0140*/  UIADD3 UR6, UPT, UPT, UR4, 0x1000, URZ ;  /* 0x0000100004067890 */ /* 0x000fe2000fffe0ff */
[----:B------:R-:W2:Y:S01]  /*0150*/  S2UR UR8, SR_CgaCtaId ;  /* 0x00000000000879c3 */ /* 0x000ea20000008800 */
[----:B------:R-:W-:Y:S02]  /*0160*/  SHF.L.U32 R20, R9, 0x2, RZ ;  /* 0x0000000209147819 */ /* 0x000fe400000006ff */
[----:B------:R-:W-:Y:S01]  /*0170*/  SHF.L.U32 R23, R27, 0x2, RZ ;  /* 0x000000021b177819 */ /* 0x000fe200000006ff */
[----:B------:R-:W-:Y:S01]  /*0180*/  IMAD.WIDE R6, R7, 0x4, R4 ;  /* 0x0000000407067825 */ /* 0x000fe200078e0204 */
[----:B------:R-:W-:-:S02]  /*0190*/  SHF.L.U32 R24, R26, 0x7, RZ ;  /* 0x000000071a187819 */ /* 0x000fc400000006ff */
[----:B------:R-:W-:Y:S02]  /*01a0*/  LOP3.LUT R20, R20, 0xf80, RZ, 0xc0, !PT ;  /* 0x00000f8014147812 */ /* 0x000fe400078ec0ff */
[----:B------:R-:W-:Y:S01]  /*01b0*/  LOP3.LUT R23, R24, R23, RZ, 0xfc, !PT ;  /* 0x0000001718177212 */ /* 0x000fe200078efcff */
[----:B0-----:R-:W-:Y:S01]  /*01c0*/  IMAD R2, R27, R21, R26 ;  /* 0x000000151b027224 */ /* 0x001fe200078e021a */
[----:B------:R-:W-:-:S03]  /*01d0*/  SHF.L.U32 R21, R21, 0x5, RZ ;  /* 0x0000000515157819 */ /* 0x000fc600000006ff */
[----:B------:R-:W-:Y:S01]  /*01e0*/  IMAD.WIDE R2, R2, 0x4, RZ ;  /* 0x0000000402027825 */ /* 0x000fe200078e02ff */
[----:B--2---:R-:W-:-:S03]  /*01f0*/  ULEA UR7, UR8, UR6, 0x18 ;  /* 0x0000000608077291 */ /* 0x004fc6000f8ec0ff */
[----:B------:R-:W-:Y:S01]  /*0200*/  IMAD.WIDE R4, R25, 0x4, R2 ;  /* 0x0000000419047825 */ /* 0x000fe200078e0202 */
[----:B-1----:R-:W-:Y:S01]  /*0210*/  IADD3 R2, P1, PT, R6, UR14, RZ ;  /* 0x0000000e06027c10 */ /* 0x002fe2000ff3e0ff */
[----:B------:R-:W-:Y:S01]  /*0220*/  ULEA UR6, UR8, UR4, 0x18 ;  /* 0x0000000408067291 */ /* 0x000fe2000f8ec0ff */
[----:B------:R-:W-:Y:S02]  /*0230*/  LEA R22, R22, UR7, 0x2 ;  /* 0x0000000716167c11 */ /* 0x000fe4000f8e10ff */
[----:B------:R-:W-:Y:S01]  /*0240*/  UMOV UR4, URZ ;  /* 0x000000ff00047c82 */ /* 0x000fe20008000000 */
[----:B------:R-:W-:Y:S02]  /*0250*/  IADD3 R28, P0, PT, R4, UR12, RZ ;  /* 0x0000000c041c7c10 */ /* 0x000fe4000ff1e0ff */
[----:B------:R-:W-:Y:S02]  /*0260*/  IADD3.X R3, PT, PT, R7, UR15, RZ, P1, !PT ;  /* 0x0000000f07037c10 */ /* 0x000fe40008ffe4ff */
[----:B------:R-:W-:-:S02]  /*0270*/  IADD3.X R29, PT, PT, R5, UR13, RZ, P0, !PT ;  /* 0x0000000d051d7c10 */ /* 0x000fc400087fe4ff */
[----:B------:R-:W-:-:S07]  /*0280*/  MOV R7, RZ ;  /* 0x000000ff00077202 */ /* 0x000fce0000000f00 */
.L_x_7:
[----:B------:R0:W2:Y:S04]  /*0290*/  LDG.E R4, desc[UR10][R28.64] ;  /* 0x0000000a1c047981 */ /* 0x0000a8000c1e1900 */
[----:B------:R1:W3:Y:S01]  /*02a0*/  LDG.E R5, desc[UR10][R2.64] ;  /* 0x0000000a02057981 */ /* 0x0002e2000c1e1900 */
[----:B------:R-:W-:Y:S01]  /*02b0*/  UIADD3 UR4, UPT, UPT, UR4, 0x20, URZ ;  /* 0x0000002004047890 */ /* 0x000fe2000fffe0ff */
[----:B0-----:R-:W-:-:S05]  /*02c0*/  IMAD.WIDE R28, R21, 0x4, R28 ;  /* 0x00000004151c7825 */ /* 0x001fca00078e021c */
[----:B------:R-:W-:Y:S02]  /*02d0*/  ISETP.LE.AND P0, PT, R0, UR4, PT ;  /* 0x0000000400007c0c */ /* 0x000fe4000bf03270 */
[----:B-1----:R-:W-:-:S04]  /*02e0*/  IADD3 R2, P1, PT, R2, 0x80, RZ ;  /* 0x0000008002027810 */ /* 0x002fc80007f3e0ff */
[----:B------:R-:W-:Y:S01]  /*02f0*/  IADD3.X R3, PT, PT, RZ, R3, RZ, P1, !PT ;  /* 0x00000003ff037210 */ /* 0x000fe20000ffe4ff */
[----:B--2---:R-:W-:Y:S04]  /*0300*/  STS [R23+UR6], R4 ;  /* 0x0000000417007988 */ /* 0x004fe80008000806 */
[----:B---3--:R-:W-:Y:S01]  /*0310*/  STS [R22], R5 ;  /* 0x0000000516007388 */ /* 0x008fe20000000800 */
[----:B------:R-:W-:Y:S06]  /*0320*/  BAR.SYNC.DEFER_BLOCKING 0x0 ;  /* 0x0000000000007b1d */ /* 0x000fec0000010000 */
[----:B------:R-:W-:Y:S04]  /*0330*/  LDS.128 R12, [R24+UR6] ;  /* 0x00000006180c7984 */ /* 0x000fe80008000c00 */
[----:B------:R-:W0:Y:S04]  /*0340*/  LDS.128 R16, [R20+UR7] ;  /* 0x0000000714107984 */ /* 0x000e280008000c00 */
[----:B------:R-:W-:Y:S01]  /*0350*/  LDS.128 R8, [R24+UR6+0x10] ;  /* 0x0000100618087984 */ /* 0x000fe20008000c00 */
[----:B0-----:R-:W-:-:S03]  /*0360*/  FFMA R12, R12, R16, R7 ;  /* 0x000000100c0c7223 */ /* 0x001fc60000000007 */
[----:B------:R-:W0:Y:S01]  /*0370*/  LDS.128 R4, [R20+UR7+0x10] ;  /* 0x0000100714047984 */ /* 0x000e220008000c00 */
[----:B------:R-:W-:-:S04]  /*0380*/  FFMA R13, R13, R17, R12 ;  /* 0x000000110d0d7223 */ /* 0x000fc8000000000c */
[----:B------:R-:W-:-:S04]  /*0390*/  FFMA R14, R14, R18, R13 ;  /* 0x000000120e0e7223 */ /* 0x000fc8000000000d */
[----:B------:R-:W-:Y:S02]  /*03a0*/  FFMA R15, R15, R19, R14 ;  /* 0x000000130f0f7223 */ /* 0x000fe4000000000e */
[----:B------:R-:W-:Y:S02]  /*03b0*/  LDS.128 R16, [R24+UR6+0x20] ;  /* 0x0000200618107984 */ /* 0x000fe40008000c00 */
[----:B0-----:R-:W-:Y:S02]  /*03c0*/  FFMA R4, R8, R4, R15 ;  /* 0x0000000408047223 */ /* 0x001fe4000000000f */
[----:B------:R-:W0:Y:S02]  /*03d0*/  LDS.128 R12, [R20+UR7+0x20] ;  /* 0x00002007140c7984 */ /* 0x000e240008000c00 */
        /* <DEDUP_REMOVED lines=32> */
[----:B------:R-:W-:-:S04]  /*05e0*/  FFMA R15, R15, R19, R14 ;  /* 0x000000130f0f7223 */ /* 0x000fc8000000000e */
[----:B0-----:R-:W-:-:S04]  /*05f0*/  FFMA R4, R4, R8, R15 ;  /* 0x0000000804047223 */ /* 0x001fc8000000000f */
[----:B------:R-:W-:-:S04]  /*0600*/  FFMA R5, R5, R9, R4 ;  /* 0x0000000905057223 */ /* 0x000fc80000000004 */
[----:B------:R-:W-:-:S04]  /*0610*/  FFMA R6, R6, R10, R5 ;  /* 0x0000000a06067223 */ /* 0x000fc80000000005 */
[----:B------:R-:W-:Y:S01]  /*0620*/  FFMA R7, R7, R11, R6 ;  /* 0x0000000b07077223 */ /* 0x000fe20000000006 */
[----:B------:R-:W-:Y:S06]  /*0630*/  BAR.SYNC.DEFER_BLOCKING 0x0 ;  /* 0x0000000000007b1d */ /* 0x000fec0000010000 */
[----:B------:R-:W-:Y:S05]  /*0640*/  @!P0 BRA `(.L_x_7) ;  /* 0xfffffffc00108947 */ /* 0x000fea000383ffff */
.L_x_6:
        /* <DEDUP_REMOVED lines=11> */
.L_x_8:
        /* <DEDUP_REMOVED lines=16> */
.L_x_26:


//--------------------- .text._Z10gemm2_tileiiiPfS_S_ --------------------------
	.section	.text._Z10gemm2_tileiiiPfS_S_,"ax",@progbits
	.align	128
        .global         _Z10gemm2_tileiiiPfS_S_
        .type           _Z10gemm2_tileiiiPfS_S_,@function
        .size           _Z10gemm2_tileiiiPfS_S_,(.L_x_27 - _Z10gemm2_tileiiiPfS_S_)
        .other          _Z10gemm2_tileiiiPfS_S_,@"STO_CUDA_ENTRY STV_DEFAULT"
_Z10gemm2_tileiiiPfS_S_:
.text._Z10gemm2_tileiiiPfS_S_:
[----:B------:R-:W-:Y:S08]  /*0000*/  LDC R1, c[0x0][0x37c] ;  /* 0x0000df00ff017b82 */ /* 0x000ff00000000800 */
[----:B------:R-:W0:Y:S01]  /*0010*/  LDC R0, c[0x0][0x388] ;  /* 0x0000e200ff007b82 */ /* 0x000e220000000800 */
[----:B------:R-:W1:Y:S01]  /*0020*/  S2R R27, SR_CTAID.X ;  /* 0x00000000001b7919 */ /* 0x000e620000002500 */
[----:B------:R-:W2:Y:S01]  /*0030*/  LDCU.64 UR8, c[0x0][0x358] ;  /* 0x00006b00ff0877ac */ /* 0x000ea20008000a00 */
[----:B------:R-:W-:Y:S01]  /*0040*/  HFMA2 R7, -RZ, RZ, 0, 0 ;  /* 0x00000000ff077431 */ /* 0x000fe200000001ff */
[----:B------:R-:W3:Y:S04]  /*0050*/  S2R R20, SR_TID.X ;  /* 0x0000000000147919 */ /* 0x000ee80000002100 */
[----:B------:R-:W4:Y:S01]  /*0060*/  S2UR UR5, SR_CTAID.Y ;  /* 0x00000000000579c3 */ /* 0x000f220000002600 */
[----:B------:R-:W0:Y:S02]  /*0070*/  S2R R21, SR_TID.Y ;  /* 0x0000000000157919 */ /* 0x000e240000002200 */
[----:B0-----:R-:W-:Y:S01]  /*0080*/  ISETP.GE.AND P0, PT, R0, 0x1, PT ;  /* 0x000000010000780c */ /* 0x001fe20003f06270 */
[----:B----4-:R-:W-:Y:S01]  /*0090*/  USHF.L.U32 UR5, UR5, 0x5, URZ ;  /* 0x0000000505057899 */ /* 0x010fe200080006ff */
[----:B-1----:R-:W-:-:S11]  /*00a0*/  SHF.L.U32 R27, R27, 0x5, RZ ;  /* 0x000000051b1b7819 */ /* 0x002fd600000006ff */
[----:B--23--:R-:W-:Y:S05]  /*00b0*/  @!P0 BRA `(.L_x_9) ;  /* 0x00000004005c8947 */ /* 0x00cfea0003800000 */
[----:B------:R-:W0:Y:S01]  /*00c0*/  LDC R24, c[0x0][0x380] ;  /* 0x0000e000ff187b82 */ /* 0x000e220000000800 */
[----:B------:R-:W1:Y:S01]  /*00d0*/  LDCU.128 UR12, c[0x0][0x390] ;  /* 0x00007200ff0c77ac */ /* 0x000e620008000c00 */
[C---:B------:R-:W-:Y:S01]  /*00e0*/  IMAD R4, R21.reuse, R0, R20 ;  /* 0x0000000015047224 */ /* 0x040fe200078e0214 */
[----:B------:R-:W-:Y:S01]  /*00f0*/  LEA R25, R21, R20, 0x5 ;  /* 0x0000001415197211 */ /* 0x000fe200078e28ff */
[----:B------:R-:W-:Y:S01]  /*0100*/  IMAD R7, R0, UR5, RZ ;  /* 0x0000000500077c24 */ /* 0x000fe2000f8e02ff */
[----:B------:R-:W-:Y:S01]  /*0110*/  UMOV UR4, 0x400 ;  /* 0x0000040000047882 */ /* 0x000fe20000000000 */
[----:B------:R-:W-:Y:S01]  /*0120*/  IMAD.WIDE.U32 R4, R4, 0x4, RZ ;  /* 0x0000000404047825 */ /* 0x000fe200078e00ff */
[----:B------:R-:W-:Y:S01]  /*0130*/  UIADD3 UR6, UPT, UPT, UR4, 0x1000, URZ ;  /* 0x0000100004067890 */ /* 0x000fe2000fffe0ff */
[----:B------:R-:W2:Y:S01]  /*0140*/  S2UR UR7, SR_CgaCtaId ;  /* 0x00000000000779c3 */ /* 0x000ea20000008800 */
[----:B------:R-:W-:Y:S01]  /*0150*/  LEA R26, R20, R21, 0x5 ;  /* 0x00000015141a7211 */ /* 0x000fe200078e28ff */
[----:B------:R-:W-:-:S04]  /*0160*/  IMAD.WIDE R6, R7, 0x4, R4 ;  /* 0x0000000407067825 */ /* 0x000fc800078e0204 */
        /* <DEDUP_REMOVED lines=8> */
[----:B------:R-:W-:Y:S02]  /*01f0*/  IADD3 R28, P0, PT, R4, UR12, RZ ;  /* 0x0000000c041c7c10 */ /* 0x000fe4000ff1e0ff */
[----:B------:R-:W-:Y:S02]  /*0200*/  IADD3.X R3, PT, PT, R7, UR15, RZ, P1, !PT ;  /* 0x0000000f07037c10 */ /* 0x000fe40008ffe4ff */
[----:B------:R-:W-:Y:S02]  /*0210*/  IADD3.X R29, PT, PT, R5, UR13, RZ, P0, !PT ;  /* 0x0000000d051d7c10 */ /* 0x000fe400087fe4ff */
[----:B------:R-:W-:-:S02]  /*0220*/  MOV R7, RZ ;  /* 0x000000ff00077202 */ /* 0x000fc40000000f00 */
[----:B------:R-:W-:Y:S02]  /*0230*/  LEA R22, R21, UR6, 0x7 ;  /* 0x0000000615167c11 */ /* 0x000fe4000f8e38ff */
[----:B------:R-:W-:Y:S02]  /*0240*/  LEA R26, R26, UR4, 0x2 ;  /* 0x000000041a1a7c11 */ /* 0x000fe4000f8e10ff */
[----:B------:R-:W-:Y:S01]  /*0250*/  LEA R23, R20, UR4, 0x7 ;  /* 0x0000000414177c11 */ /* 0x000fe2000f8e38ff */
[----:B------:R-:W-:-:S06]  /*0260*/  UMOV UR4, URZ ;  /* 0x000000ff00047c82 */ /* 0x000fcc0008000000 */
.L_x_10:
        /* <DEDUP_REMOVED lines=10> */
[----:B------:R-:W-:Y:S04]  /*0310*/  LDS.128 R12, [R23] ;  /* 0x00000000170c7984 */ /* 0x000fe80000000c00 */
[----:B------:R-:W0:Y:S04]  /*0320*/  LDS.128 R16, [R22] ;  /* 0x0000000016107984 */ /* 0x000e280000000c00 */
[----:B------:R-:W-:Y:S01]  /*0330*/  LDS.128 R8, [R23+0x10] ;  /* 0x0000100017087984 */ /* 0x000fe20000000c00 */
[----:B0-----:R-:W-:-:S03]  /*0340*/  FFMA R12, R12, R16, R7 ;  /* 0x000000100c0c7223 */ /* 0x001fc60000000007 */
[----:B------:R-:W0:Y:S01]  /*0350*/  LDS.128 R4, [R22+0x10] ;  /* 0x0000100016047984 */ /* 0x000e220000000c00 */
[----:B------:R-:W-:-:S04]  /*0360*/  FFMA R13, R13, R17, R12 ;  /* 0x000000110d0d7223 */ /* 0x000fc8000000000c */
[----:B------:R-:W-:-:S04]  /*0370*/  FFMA R14, R14, R18, R13 ;  /* 0x000000120e0e7223 */ /* 0x000fc8000000000d */
[----:B------:R-:W-:Y:S02]  /*0380*/  FFMA R15, R15, R19, R14 ;  /* 0x000000130f0f7223 */ /* 0x000fe4000000000e */
[----:B------:R-:W-:Y:S02]  /*0390*/  LDS.128 R16, [R23+0x20] ;  /* 0x0000200017107984 */ /* 0x000fe40000000c00 */
[----:B0-----:R-:W-:Y:S02]  /*03a0*/  FFMA R8, R8, R4, R15 ;  /* 0x0000000408087223 */ /* 0x001fe4000000000f */
[----:B------:R-:W0:Y:S02]  /*03b0*/  LDS.128 R12, [R22+0x20] ;  /* 0x00002000160c7984 */ /* 0x000e240000000c00 */
        /* <DEDUP_REMOVED lines=39> */
.L_x_9:
        /* <DEDUP_REMOVED lines=9> */
[----:B------:R-:W2:Y:S02]  /*06c0*/  LDG.E R0, desc[UR8][R2.64] ;  /* 0x0000000802007981 */ /* 0x000ea4000c1e1900 */
[----:B--2---:R-:W-:-:S05]  /*06d0*/  FFMA R7, RZ, R0, R7 ;  /* 0x00000000ff077223 */ /* 0x004fca0000000007 */
[----:B------:R-:W-:Y:S01]  /*06e0*/  STG.E desc[UR8][R2.64], R7 ;  /* 0x0000000702007986 */ /* 0x000fe2000c101908 */
[----:B------:R-:W-:Y:S05]  /*06f0*/  EXIT ;  /* 0x000000000000794d */ /* 0x000fea0003800000 */
.L_x_11:
        /* <DEDUP_REMOVED lines=16> */
.L_x_27:


//--------------------- .text._Z11gemm1_naiveiiiPfS_S_ --------------------------
	.section	.text._Z11gemm1_naiveiiiPfS_S_,"ax",@progbits
	.align	128
        .global         _Z11gemm1_naiveiiiPfS_S_
        .type           _Z11gemm1_naiveiiiPfS_S_,@function
        .size           _Z11gemm1_naiveiiiPfS_S_,(.L_x_28 - _Z11gemm1_naiveiiiPfS_S_)
        .other          _Z11gemm1_naiveiiiPfS_S_,@"STO_CUDA_ENTRY STV_DEFAULT"
_Z11gemm1_naiveiiiPfS_S_:
.text._Z11gemm1_naiveiiiPfS_S_:
[----:B------:R-:W-:Y:S01]  /*0000*/  LDC R1, c[0x0][0x37c] ;  /* 0x0000df00ff017b82 */ /* 0x000fe20000000800 */
[----:B------:R-:W0:Y:S07]  /*0010*/  S2R R6, SR_CTAID.Y ;  /* 0x0000000000067919 */ /* 0x000e2e0000002600 */
[----:B------:R-:W1:Y:S01]  /*0020*/  S2UR UR5, SR_CTAID.X ;  /* 0x00000000000579c3 */ /* 0x000e620000002500 */
[----:B------:R-:W2:Y:S01]  /*0030*/  LDCU UR6, c[0x0][0x388] ;  /* 0x00007100ff0677ac */ /* 0x000ea20008000800 */
[----:B------:R-:W-:Y:S01]  /*0040*/  IMAD.MOV.U32 R11, RZ, RZ, RZ ;  /* 0x000000ffff0b7224 */ /* 0x000fe200078e00ff */
[----:B------:R-:W3:Y:S01]  /*0050*/  S2R R0, SR_TID.X ;  /* 0x0000000000007919 */ /* 0x000ee20000002100 */
[----:B------:R-:W4:Y:S01]  /*0060*/  LDCU.64 UR10, c[0x0][0x358] ;  /* 0x00006b00ff0a77ac */ /* 0x000f220008000a00 */
[----:B------:R-:W3:Y:S03]  /*0070*/  S2R R3, SR_TID.Y ;  /* 0x0000000000037919 */ /* 0x000ee60000002200 */
[----:B------:R-:W5:Y:S01]  /*0080*/  LDC R5, c[0x0][0x380] ;  /* 0x0000e000ff057b82 */ /* 0x000f620000000800 */
[----:B--2---:R-:W-:-:S02]  /*0090*/  UISETP.GE.AND UP0, UPT, UR6, 0x1, UPT ;  /* 0x000000010600788c */ /* 0x004fc4000bf06270 */
[----:B-1----:R-:W-:Y:S01]  /*00a0*/  USHF.L.U32 UR5, UR5, 0x5, URZ ;  /* 0x0000000505057899 */ /* 0x002fe200080006ff */
[----:B0-----:R-:W-:-:S05]  /*00b0*/  IMAD.SHL.U32 R6, R6, 0x20, RZ ;  /* 0x0000002006067824 */ /* 0x001fca00078e00ff */
[----:B-----5:R-:W-:Y:S01]  /*00c0*/  IMAD R4, R6, R5, UR5 ;  /* 0x0000000506047e24 */ /* 0x020fe2000f8e0205 */
[----:B---34-:R-:W-:Y:S06]  /*00d0*/  BRA.U !UP0, `(.L_x_12) ;  /* 0x0000000d080c7547 */ /* 0x018fec000b800000 */
[----:B------:R-:W-:Y:S02]  /*00e0*/  UISETP.GE.U32.AND UP0, UPT, UR6, 0x8, UPT ;  /* 0x000000080600788c */ /* 0x000fe4000bf06070 */
[----:B------:R-:W-:Y:S01]  /*00f0*/  IMAD R6, R6, UR6, RZ ;  /* 0x0000000606067c24 */ /* 0x000fe2000f8e02ff */
[----:B------:R-:W-:Y:S01]  /*0100*/  USHF.R.S32.HI UR9, URZ, 0x1f, UR5 ;  /* 0x0000001fff097899 */ /* 0x000fe20008011405 */
[----:B------:R-:W-:Y:S01]  /*0110*/  IMAD R7, R3, UR6, RZ ;  /* 0x0000000603077c24 */ /* 0x000fe2000f8e02ff */
[----:B------:R-:W-:Y:S01]  /*0120*/  ULOP3.LUT UR7, UR6, 0x7, URZ, 0xc0, !UPT ;  /* 0x0000000706077892 */ /* 0x000fe2000f8ec0ff */
[----:B------:R-:W-:Y:S01]  /*0130*/  IMAD.MOV.U32 R11, RZ, RZ, RZ ;  /* 0x000000ffff0b7224 */ /* 0x000fe200078e00ff */
[----:B------:R-:W-:Y:S01]  /*0140*/  SHF.R.S32.HI R8, RZ, 0x1f, R6 ;  /* 0x0000001fff087819 */ /* 0x000fe20000011406 */
[----:B------:R-:W-:Y:S01]  /*0150*/  UMOV UR4, URZ ;  /* 0x000000ff00047c82 */ /* 0x000fe20008000000 */
[----:B------:R-:W-:Y:S08]  /*0160*/  BRA.U !UP0, `(.L_x_13) ;  /* 0x0000000508687547 */ /* 0x000ff0000b800000 */
[----:B------:R-:W0:Y:S01]  /*0170*/  LDCU.64 UR12, c[0x0][0x398] ;  /* 0x00007300ff0c77ac */ /* 0x000e220008000a00 */
[----:B------:R-:W-:Y:S01]  /*0180*/  IADD3 R23, P0, PT, R6, R7, RZ ;  /* 0x0000000706177210 */ /* 0x000fe20007f1e0ff */
[C-C-:B------:R-:W-:Y:S01]  /*0190*/  IMAD R9, R5.reuse, 0x7, R0.reuse ;  /* 0x0000000705097824 */ /* 0x140fe200078e0200 */
[----:B------:R-:W-:Y:S01]  /*01a0*/  ULOP3.LUT UR4, UR6, 0x7ffffff8, URZ, 0xc0, !UPT ;  /* 0x7ffffff806047892 */ /* 0x000fe2000f8ec0ff */
[C---:B------:R-:W-:Y:S02]  /*01b0*/  IMAD R10, R5.reuse, 0x6, R0 ;  /* 0x00000006050a7824 */ /* 0x040fe400078e0200 */
[----:B------:R-:W-:Y:S01]  /*01c0*/  IMAD.X R2, RZ, RZ, R8, P0 ;  /* 0x000000ffff027224 */ /* 0x000fe200000e0608 */
[----:B------:R-:W-:Y:S01]  /*01d0*/  UIADD3 UR8, UPT, UPT, -UR4, URZ, URZ ;  /* 0x000000ff04087290 */ /* 0x000fe2000fffe1ff */
[C-C-:B------:R-:W-:Y:S02]  /*01e0*/  IMAD R12, R5.reuse, 0x5, R0.reuse ;  /* 0x00000005050c7824 */ /* 0x140fe400078e0200 */
[----:B------:R-:W-:-:S02]  /*01f0*/  IMAD R22, R5, 0x4, R0 ;  /* 0x0000000405167824 */ /* 0x000fc400078e0200 */
[C-C-:B------:R-:W-:Y:S02]  /*0200*/  IMAD R24, R5.reuse, 0x3, R0.reuse ;  /* 0x0000000305187824 */ /* 0x140fe400078e0200 */
[----:B------:R-:W-:Y:S02]  /*0210*/  IMAD R26, R5, 0x2, R0 ;  /* 0x00000002051a7824 */ /* 0x000fe400078e0200 */
[----:B------:R-:W-:Y:S01]  /*0220*/  IMAD.IADD R28, R0, 0x1, R5 ;  /* 0x00000001001c7824 */ /* 0x000fe200078e0205 */
[----:B0-----:R-:W-:Y:S01]  /*0230*/  LEA R13, P0, R23, UR12, 0x2 ;  /* 0x0000000c170d7c11 */ /* 0x001fe2000f8010ff */
[----:B------:R-:W-:-:S03]  /*0240*/  IMAD.MOV.U32 R11, RZ, RZ, RZ ;  /* 0x000000ffff0b7224 */ /* 0x000fc600078e00ff */
[----:B------:R-:W-:Y:S01]  /*0250*/  LEA.HI.X R23, R23, UR13, R2, 0x2, P0 ;  /* 0x0000000d17177c11 */ /* 0x000fe200080f1402 */
[----:B------:R-:W-:Y:S01]  /*0260*/  IMAD.MOV.U32 R2, RZ, RZ, R0 ;  /* 0x000000ffff027224 */ /* 0x000fe200078e0000 */
[----:B------:R-:W-:Y:S01]  /*0270*/  IADD3 R13, P0, PT, R13, 0x10, RZ ;  /* 0x000000100d0d7810 */ /* 0x000fe20007f1e0ff */
[----:B------:R-:W0:Y:S04]  /*0280*/  LDCU.64 UR12, c[0x0][0x390] ;  /* 0x00007200ff0c77ac */ /* 0x000e280008000a00 */
[----:B------:R-:W-:-:S08]  /*0290*/  IMAD.X R23, RZ, RZ, R23, P0 ;  /* 0x000000ffff177224 */ /* 0x000fd000000e0617 */
.L_x_14:
[----:B------:R-:W-:Y:S02]  /*02a0*/  IADD3 R14, P0, PT, R2, UR5, RZ ;  /* 0x00000005020e7c10 */ /* 0x000fe4000ff1e0ff */
[----:B------:R-:W-:Y:S02]  /*02b0*/  IADD3 R18, P1, PT, R28, UR5, RZ ;  /* 0x000000051c127c10 */ /* 0x000fe4000ff3e0ff */
[----:B------:R-:W-:Y:S02]  /*02c0*/  LEA.HI.X.SX32 R15, R2, UR9, 0x1, P0 ;  /* 0x00000009020f7c11 */ /* 0x000fe400080f0eff */
[----:B0-----:R-:W-:Y:S02]  /*02d0*/  LEA R16, P0, R14, UR12, 0x2 ;  /* 0x0000000c0e107c11 */ /* 0x001fe4000f8010ff */
[----:B------:R-:W-:Y:S02]  /*02e0*/  LEA.HI.X.SX32 R19, R28, UR9, 0x1, P1 ;  /* 0x000000091c137c11 */ /* 0x000fe400088f0eff */
[----:B------:R-:W-:Y:S01]  /*02f0*/  LEA.HI.X R17, R14, UR13, R15, 0x2, P0 ;  /* 0x0000000d0e117c11 */ /* 0x000fe200080f140f */
[----:B------:R-:W-:Y:S01]  /*0300*/  IMAD.MOV.U32 R14, RZ, RZ, R13 ;  /* 0x000000ffff0e7224 */ /* 0x000fe200078e000d */
[----:B------:R-:W-:Y:S01]  /*0310*/  LEA R20, P1, R18, UR12, 0x2 ;  /* 0x0000000c12147c11 */ /* 0x000fe2000f8210ff */
[----:B------:R-:W-:-:S02]  /*0320*/  IMAD.MOV.U32 R15, RZ, RZ, R23 ;  /* 0x000000ffff0f7224 */ /* 0x000fc400078e0017 */
[----:B------:R-:W2:Y:S01]  /*0330*/  LDG.E R16, desc[UR10][R16.64] ;  /* 0x0000000a10107981 */ /* 0x000ea2000c1e1900 */
[----:B------:R-:W-:-:S03]  /*0340*/  LEA.HI.X R21, R18, UR13, R19, 0x2, P1 ;  /* 0x0000000d12157c11 */ /* 0x000fc600088f1413 */
[----:B------:R-:W2:Y:S04]  /*0350*/  LDG.E R13, desc[UR10][R14.64+-0x10] ;  /* 0xfffff00a0e0d7981 */ /* 0x000ea8000c1e1900 */
[----:B------:R-:W3:Y:S04]  /*0360*/  LDG.E R20, desc[UR10][R20.64] ;  /* 0x0000000a14147981 */ /* 0x000ee8000c1e1900 */
[----:B------:R-:W3:Y:S01]  /*0370*/  LDG.E R18, desc[UR10][R14.64+-0xc] ;  /* 0xfffff40a0e127981 */ /* 0x000ee2000c1e1900 */
[----:B------:R-:W-:-:S04]  /*0380*/  IADD3 R19, P0, PT, R26, UR5, RZ ;  /* 0x000000051a137c10 */ /* 0x000fc8000ff1e0ff */
[----:B------:R-:W-:Y:S02]  /*0390*/  LEA.HI.X.SX32 R23, R26, UR9, 0x1, P0 ;  /* 0x000000091a177c11 */ /* 0x000fe400080f0eff */
[----:B------:R-:W-:-:S04]  /*03a0*/  IADD3 R25, P1, PT, R24, UR5, RZ ;  /* 0x0000000518197c10 */ /* 0x000fc8000ff3e0ff */
[----:B------:R-:W-:Y:S01]  /*03b0*/  LEA.HI.X.SX32 R27, R24, UR9, 0x1, P1 ;  /* 0x00000009181b7c11 */ /* 0x000fe200088f0eff */
[----:B--2---:R-:W-:Y:S01]  /*03c0*/  FFMA R11, R16, R13, R11 ;  /* 0x0000000d100b7223 */ /* 0x004fe2000000000b */
[----:B------:R-:W-:-:S04]  /*03d0*/  LEA R16, P0, R19, UR12, 0x2 ;  /* 0x0000000c13107c11 */ /* 0x000fc8000f8010ff */
[----:B------:R-:W-:Y:S02]  /*03e0*/  LEA.HI.X R17, R19, UR13, R23, 0x2, P0 ;  /* 0x0000000d13117c11 */ /* 0x000fe400080f1417 */
[----:B------:R-:W-:Y:S01]  /*03f0*/  IADD3 R13, P2, PT, R22, UR5, RZ ;  /* 0x00000005160d7c10 */ /* 0x000fe2000ff5e0ff */
[----:B---3--:R-:W-:Y:S01]  /*0400*/  FFMA R11, R20, R18, R11 ;  /* 0x00000012140b7223 */ /* 0x008fe2000000000b */
[C---:B------:R-:W-:Y:S01]  /*0410*/  LEA R18, P1, R25.reuse, UR12, 0x2 ;  /* 0x0000000c19127c11 */ /* 0x040fe2000f8210ff */
[----:B------:R-:W2:Y:S04]  /*0420*/  LDG.E R16, desc[UR10][R16.64] ;  /* 0x0000000a10107981 */ /* 0x000ea8000c1e1900 */
[----:B------:R-:W2:Y:S01]  /*0430*/  LDG.E R23, desc[UR10][R14.64+-0x8] ;  /* 0xfffff80a0e177981 */ /* 0x000ea2000c1e1900 */
[----:B------:R-:W-:-:S02]  /*0440*/  LEA.HI.X R19, R25, UR13, R27, 0x2, P1 ;  /* 0x0000000d19137c11 */ /* 0x000fc400088f141b */
[----:B------:R-:W-:Y:S01]  /*0450*/  LEA.HI.X.SX32 R21, R22, UR9, 0x1, P2 ;  /* 0x0000000916157c11 */ /* 0x000fe200090f0eff */
[----:B------:R-:W3:Y:S01]  /*0460*/  LDG.E R27, desc[UR10][R14.64] ;  /* 0x0000000a0e1b7981 */ /* 0x000ee2000c1e1900 */
[----:B------:R-:W-:-:S03]  /*0470*/  LEA R20, P0, R13, UR12, 0x2 ;  /* 0x0000000c0d147c11 */ /* 0x000fc6000f8010ff */
[----:B------:R0:W4:Y:S01]  /*0480*/  LDG.E R18, desc[UR10][R18.64] ;  /* 0x0000000a12127981 */ /* 0x000122000c1e1900 */
[----:B------:R-:W-:-:S03]  /*0490*/  LEA.HI.X R21, R13, UR13, R21, 0x2, P0 ;  /* 0x0000000d0d157c11 */ /* 0x000fc600080f1415 */
[----:B------:R-:W4:Y:S04]  /*04a0*/  LDG.E R13, desc[UR10][R14.64+-0x4] ;  /* 0xfffffc0a0e0d7981 */ /* 0x000f28000c1e1900 */
[----:B------:R-:W3:Y:S01]  /*04b0*/  LDG.E R20, desc[UR10][R20.64] ;  /* 0x0000000a14147981 */ /* 0x000ee2000c1e1900 */
[----:B------:R-:W-:-:S04]  /*04c0*/  IADD3 R25, P1, PT, R10, UR5, RZ ;  /* 0x000000050a197c10 */ /* 0x000fc8000ff3e0ff */
[----:B0-----:R-:W-:Y:S01]  /*04d0*/  LEA.HI.X.SX32 R19, R10, UR9, 0x1, P1 ;  /* 0x000000090a137c11 */ /* 0x001fe200088f0eff */
[----:B--2---:R-:W-:Y:S01]  /*04e0*/  FFMA R11, R16, R23, R11 ;  /* 0x00000017100b7223 */ /* 0x004fe2000000000b */
[----:B------:R-:W-:-:S04]  /*04f0*/  IADD3 R23, P0, PT, R12, UR5, RZ ;  /* 0x000000050c177c10 */ /* 0x000fc8000ff1e0ff */
[----:B------:R-:W-:Y:S02]  /*0500*/  LEA.HI.X.SX32 R17, R12, UR9, 0x1, P0 ;  /* 0x000000090c117c11 */ /* 0x000fe400080f0eff */
[----:B------:R-:W-:-:S04]  /*0510*/  LEA R16, P0, R23, UR12, 0x2 ;  /* 0x0000000c17107c11 */ /* 0x000fc8000f8010ff */
[----:B------:R-:W-:Y:S01]  /*0520*/  LEA.HI.X R17, R23, UR13, R17, 0x2, P0 ;  /* 0x0000000d17117c11 */ /* 0x000fe200080f1411 */
[----:B----4-:R-:W-:Y:S01]  /*0530*/  FFMA R11, R18, R13, R11 ;  /* 0x0000000d120b7223 */ /* 0x010fe2000000000b */
[----:B------:R-:W-:Y:S01]  /*0540*/  LEA R18, P1, R25, UR12, 0x2 ;  /* 0x0000000c19127c11 */ /* 0x000fe2000f8210ff */
[----:B------:R-:W2:Y:S01]  /*0550*/  LDG.E R23, desc[UR10][R14.64+0x4] ;  /* 0x0000040a0e177981 */ /* 0x000ea2000c1e1900 */
[----:B------:R-:W-:Y:S01]  /*0560*/  IADD3 R13, P2, PT, R9, UR5, RZ ;  /* 0x00000005090d7c10 */ /* 0x000fe2000ff5e0ff */
[----:B---3--:R-:W-:Y:S01]  /*0570*/  FFMA R11, R20, R27, R11 ;  /* 0x0000001b140b7223 */ /* 0x008fe2000000000b */
[----:B------:R-:W-:Y:S01]  /*0580*/  LEA.HI.X R19, R25, UR13, R19, 0x2, P1 ;  /* 0x0000000d19137c11 */ /* 0x000fe200088f1413 */
[----:B------:R-:W2:Y:S01]  /*0590*/  LDG.E R16, desc[UR10][R16.64] ;  /* 0x0000000a10107981 */ /* 0x000ea2000c1e1900 */
[----:B------:R-:W-:Y:S02]  /*05a0*/  LEA.HI.X.SX32 R21, R9, UR9, 0x1, P2 ;  /* 0x0000000909157c11 */ /* 0x000fe400090f0eff */
[C---:B------:R-:W-:Y:S01]  /*05b0*/  LEA R20, P0, R13.reuse, UR12, 0x2 ;  /* 0x0000000c0d147c11 */ /* 0x040fe2000f8010ff */
[----:B------:R-:W3:Y:S03]  /*05c0*/  LDG.E R18, desc[UR10][R18.64] ;  /* 0x0000000a12127981 */ /* 0x000ee6000c1e1900 */
[----:B------:R-:W-:Y:S01]  /*05d0*/  LEA.HI.X R21, R13, UR13, R21, 0x2, P0 ;  /* 0x0000000d0d157c11 */ /* 0x000fe200080f1415 */
[----:B------:R-:W3:Y:S04]  /*05e0*/  LDG.E R25, desc[UR10][R14.64+0x8] ;  /* 0x0000080a0e197981 */ /* 0x000ee8000c1e1900 */
[----:B------:R-:W4:Y:S04]  /*05f0*/  LDG.E R20, desc[UR10][R20.64] ;  /* 0x0000000a14147981 */ /* 0x000f28000c1e1900 */
[----:B------:R-:W4:Y:S01]  /*0600*/  LDG.E R27, desc[UR10][R14.64+0xc] ;  /* 0x00000c0a0e1b7981 */ /* 0x000f22000c1e1900 */
[----:B------:R-:W-:-:S04]  /*0610*/  UIADD3 UR8, UPT, UPT, UR8, 0x8, URZ ;  /* 0x0000000808087890 */ /* 0x000fc8000fffe0ff */
[----:B------:R-:W-:Y:S01]  /*0620*/  UISETP.NE.AND UP0, UPT, UR8, URZ, UPT ;  /* 0x000000ff0800728c */ /* 0x000fe2000bf05270 */
[----:B------:R-:W-:Y:S01]  /*0630*/  IADD3 R13, P0, PT, R14, 0x20, RZ ;  /* 0x000000200e0d7810 */ /* 0x000fe20007f1e0ff */
[C---:B------:R-:W-:Y:S02]  /*0640*/  IMAD R2, R5.reuse, 0x8, R2 ;  /* 0x0000000805027824 */ /* 0x040fe400078e0202 */
[C---:B------:R-:W-:Y:S02]  /*0650*/  IMAD R9, R5.reuse, 0x8, R9 ;  /* 0x0000000805097824 */ /* 0x040fe400078e0209 */
[C---:B------:R-:W-:Y:S02]  /*0660*/  IMAD R10, R5.reuse, 0x8, R10 ;  /* 0x00000008050a7824 */ /* 0x040fe400078e020a */
[C---:B------:R-:W-:Y:S02]  /*0670*/  IMAD R12, R5.reuse, 0x8, R12 ;  /* 0x00000008050c7824 */ /* 0x040fe400078e020c */
[----:B------:R-:W-:-:S02]  /*0680*/  IMAD R22, R5, 0x8, R22 ;  /* 0x0000000805167824 */ /* 0x000fc400078e0216 */
[C---:B------:R-:W-:Y:S02]  /*0690*/  IMAD R24, R5.reuse, 0x8, R24 ;  /* 0x0000000805187824 */ /* 0x040fe400078e0218 */
[C---:B------:R-:W-:Y:S02]  /*06a0*/  IMAD R26, R5.reuse, 0x8, R26 ;  /* 0x00000008051a7824 */ /* 0x040fe400078e021a */
[----:B------:R-:W-:Y:S02]  /*06b0*/  IMAD R28, R5, 0x8, R28 ;  /* 0x00000008051c7824 */ /* 0x000fe400078e021c */
[----:B--2---:R-:W-:Y:S01]  /*06c0*/  FFMA R11, R16, R23, R11 ;  /* 0x00000017100b7223 */ /* 0x004fe2000000000b */
[----:B------:R-:W-:-:S03]  /*06d0*/  IMAD.X R23, RZ, RZ, R15, P0 ;  /* 0x000000ffff177224 */ /* 0x000fc600000e060f */
[----:B---3--:R-:W-:-:S04]  /*06e0*/  FFMA R11, R18, R25, R11 ;  /* 0x00000019120b7223 */ /* 0x008fc8000000000b */
[----:B----4-:R-:W-:Y:S01]  /*06f0*/  FFMA R11, R20, R27, R11 ;  /* 0x0000001b140b7223 */ /* 0x010fe2000000000b */
[----:B------:R-:W-:Y:S06]  /*0700*/  BRA.U UP0, `(.L_x_14) ;  /* 0xfffffff900e47547 */ /* 0x000fec000b83ffff */
.L_x_13:
[----:B------:R-:W-:-:S09]  /*0710*/  UISETP.NE.AND UP0, UPT, UR7, URZ, UPT ;  /* 0x000000ff0700728c */ /* 0x000fd2000bf05270 */
[----:B------:R-:W-:Y:S05]  /*0720*/  BRA.U !UP0, `(.L_x_12) ;  /* 0x0000000508787547 */ /* 0x000fea000b800000 */
[----:B------:R-:W-:Y:S02]  /*0730*/  UISETP.GE.U32.AND UP0, UPT, UR7, 0x4, UPT ;  /* 0x000000040700788c */ /* 0x000fe4000bf06070 */
[----:B------:R-:W-:-:S04]  /*0740*/  ULOP3.LUT UR8, UR6, 0x3, URZ, 0xc0, !UPT ;  /* 0x0000000306087892 */ /* 0x000fc8000f8ec0ff */
[----:B------:R-:W-:-:S03]  /*0750*/  UISETP.NE.AND UP1, UPT, UR8, URZ, UPT ;  /* 0x000000ff0800728c */ /* 0x000fc6000bf25270 */
[----:B------:R-:W-:Y:S08]  /*0760*/  BRA.U !UP0, `(.L_x_15) ;  /* 0x0000000108ac7547 */ /* 0x000ff0000b800000 */
[----:B------:R-:W0:Y:S01]  /*0770*/  LDCU.128 UR12, c[0x0][0x390] ;  /* 0x00007200ff0c77ac */ /* 0x000e220008000c00 */
[----:B------:R-:W-:Y:S01]  /*0780*/  IMAD R2, R5, UR4, R0 ;  /* 0x0000000405027c24 */ /* 0x000fe2000f8e0200 */
[----:B------:R-:W-:Y:S01]  /*0790*/  IADD3 R13, P0, P1, R6, UR4, R7 ;  /* 0x00000004060d7c10 */ /* 0x000fe2000f91e007 */
[----:B------:R-:W-:Y:S02]  /*07a0*/  VIADD R9, R7, UR4 ;  /* 0x0000000407097c36 */ /* 0x000fe40008000000 */
[----:B------:R-:W-:Y:S01]  /*07b0*/  IMAD.IADD R10, R2, 0x1, R5 ;  /* 0x00000001020a7824 */ /* 0x000fe200078e0205 */
[----:B------:R-:W-:Y:S02]  /*07c0*/  IADD3.X R14, PT, PT, R8, RZ, RZ, P0, P1 ;  /* 0x000000ff080e7210 */ /* 0x000fe400007e24ff */
[----:B------:R-:W-:Y:S02]  /*07d0*/  IADD3 R15, P2, PT, R6, R9, RZ ;  /* 0x00000009060f7210 */ /* 0x000fe40007f5e0ff */
[----:B------:R-:W-:-:S02]  /*07e0*/  IADD3 R17, P1, PT, R2, UR5, RZ ;  /* 0x0000000502117c10 */ /* 0x000fc4000ff3e0ff */
[----:B------:R-:W-:Y:S01]  /*07f0*/  IADD3 R9, P3, PT, R10, UR5, RZ ;  /* 0x000000050a097c10 */ /* 0x000fe2000ff7e0ff */
[----:B------:R-:W-:Y:S01]  /*0800*/  IMAD.X R16, RZ, RZ, R8, P2 ;  /* 0x000000ffff107224 */ /* 0x000fe200010e0608 */
[----:B------:R-:W-:Y:S02]  /*0810*/  LEA.HI.X.SX32 R20, R2, UR9, 0x1, P1 ;  /* 0x0000000902147c11 */ /* 0x000fe400088f0eff */
[C---:B------:R-:W-:Y:S01]  /*0820*/  LEA.HI.X.SX32 R2, R10.reuse, UR9, 0x1, P3 ;  /* 0x000000090a027c11 */ /* 0x040fe200098f0eff */
[----:B------:R-:W-:Y:S01]  /*0830*/  IMAD.IADD R10, R10, 0x1, R5 ;  /* 0x000000010a0a7824 */ /* 0x000fe200078e0205 */
[----:B0-----:R-:W-:Y:S02]  /*0840*/  LEA R12, P0, R13, UR14, 0x2 ;  /* 0x0000000e0d0c7c11 */ /* 0x001fe4000f8010ff */
[----:B------:R-:W-:Y:S02]  /*0850*/  LEA R18, P1, R17, UR12, 0x2 ;  /* 0x0000000c11127c11 */ /* 0x000fe4000f8210ff */
[----:B------:R-:W-:-:S02]  /*0860*/  LEA.HI.X R13, R13, UR15, R14, 0x2, P0 ;  /* 0x0000000f0d0d7c11 */ /* 0x000fc400080f140e */
[----:B------:R-:W-:Y:S02]  /*0870*/  LEA R22, P0, R15, UR14, 0x2 ;  /* 0x0000000e0f167c11 */ /* 0x000fe4000f8010ff */
[----:B------:R-:W-:Y:S02]  /*0880*/  LEA R14, P2, R9, UR12, 0x2 ;  /* 0x0000000c090e7c11 */ /* 0x000fe4000f8410ff */
[----:B------:R-:W-:Y:S02]  /*0890*/  LEA.HI.X R23, R15, UR15, R16, 0x2, P0 ;  /* 0x0000000f0f177c11 */ /* 0x000fe400080f1410 */
[----:B------:R-:W-:Y:S02]  /*08a0*/  LEA.HI.X R19, R17, UR13, R20, 0x2, P1 ;  /* 0x0000000d11137c11 */ /* 0x000fe400088f1414 */
[----:B------:R-:W-:Y:S01]  /*08b0*/  LEA.HI.X R15, R9, UR13, R2, 0x2, P2 ;  /* 0x0000000d090f7c11 */ /* 0x000fe200090f1402 */
[C---:B------:R-:W-:Y:S01]  /*08c0*/  IMAD.IADD R2, R10.reuse, 0x1, R5 ;  /* 0x000000010a027824 */ /* 0x040fe200078e0205 */
[C---:B------:R-:W-:Y:S01]  /*08d0*/  IADD3 R17, P0, PT, R10.reuse, UR5, RZ ;  /* 0x000000050a117c10 */ /* 0x040fe2000ff1e0ff */
[----:B------:R-:W2:Y:S03]  /*08e0*/  LDG.E R22, desc[UR10][R22.64] ;  /* 0x0000000a16167981 */ /* 0x000ea6000c1e1900 */
[----:B------:R-:W-:Y:S01]  /*08f0*/  LEA.HI.X.SX32 R10, R10, UR9, 0x1, P0 ;  /* 0x000000090a0a7c11 */ /* 0x000fe200080f0eff */
[----:B------:R-:W2:Y:S01]  /*0900*/  LDG.E R18, desc[UR10][R18.64] ;  /* 0x0000000a12127981 */ /* 0x000ea2000c1e1900 */
[----:B------:R-:W-:-:S02]  /*0910*/  LEA R16, P0, R17, UR12, 0x2 ;  /* 0x0000000c11107c11 */ /* 0x000fc4000f8010ff */
[C---:B------:R-:W-:Y:S01]  /*0920*/  IADD3 R9, P1, PT, R2.reuse, UR5, RZ ;  /* 0x0000000502097c10 */ /* 0x040fe2000ff3e0ff */
[----:B------:R-:W3:Y:S01]  /*0930*/  LDG.E R15, desc[UR10][R14.64] ;  /* 0x0000000a0e0f7981 */ /* 0x000ee2000c1e1900 */
[----:B------:R-:W-:Y:S02]  /*0940*/  LEA.HI.X R17, R17, UR13, R10, 0x2, P0 ;  /* 0x0000000d11117c11 */ /* 0x000fe400080f140a */
[C---:B------:R-:W-:Y:S02]  /*0950*/  LEA R20, P0, R9.reuse, UR12, 0x2 ;  /* 0x0000000c09147c11 */ /* 0x040fe4000f8010ff */
[----:B------:R-:W-:Y:S02]  /*0960*/  LEA.HI.X.SX32 R10, R2, UR9, 0x1, P1 ;  /* 0x00000009020a7c11 */ /* 0x000fe400088f0eff */
[----:B------:R-:W3:Y:S02]  /*0970*/  LDG.E R2, desc[UR10][R12.64+0x4] ;  /* 0x0000040a0c027981 */ /* 0x000ee4000c1e1900 */
[----:B------:R-:W-:-:S02]  /*0980*/  LEA.HI.X R21, R9, UR13, R10, 0x2, P0 ;  /* 0x0000000d09157c11 */ /* 0x000fc400080f140a */
[----:B------:R-:W4:Y:S04]  /*0990*/  LDG.E R17, desc[UR10][R16.64] ;  /* 0x0000000a10117981 */ /* 0x000f28000c1e1900 */
[----:B------:R-:W4:Y:S04]  /*09a0*/  LDG.E R9, desc[UR10][R12.64+0x8] ;  /* 0x0000080a0c097981 */ /* 0x000f28000c1e1900 */
[----:B------:R-:W5:Y:S04]  /*09b0*/  LDG.E R10, desc[UR10][R12.64+0xc] ;  /* 0x00000c0a0c0a7981 */ /* 0x000f68000c1e1900 */
[----:B------:R-:W5:Y:S01]  /*09c0*/  LDG.E R21, desc[UR10][R20.64] ;  /* 0x0000000a14157981 */ /* 0x000f62000c1e1900 */
[----:B------:R-:W-:Y:S01]  /*09d0*/  UIADD3 UR4, UPT, UPT, UR4, 0x4, URZ ;  /* 0x0000000404047890 */ /* 0x000fe2000fffe0ff */
[----:B--2---:R-:W-:-:S04]  /*09e0*/  FFMA R18, R18, R22, R11 ;  /* 0x0000001612127223 */ /* 0x004fc8000000000b */
[----:B---3--:R-:W-:-:S04]  /*09f0*/  FFMA R2, R15, R2, R18 ;  /* 0x000000020f027223 */ /* 0x008fc80000000012 */
[----:B----4-:R-:W-:-:S04]  /*0a00*/  FFMA R2, R17, R9, R2 ;  /* 0x0000000911027223 */ /* 0x010fc80000000002 */
[----:B-----5:R-:W-:-:S07]  /*0a10*/  FFMA R11, R21, R10, R2 ;  /* 0x0000000a150b7223 */ /* 0x020fce0000000002 */
.L_x_15:
[----:B------:R-:W-:Y:S05]  /*0a20*/  BRA.U !UP1, `(.L_x_12) ;  /* 0x0000000109b87547 */ /* 0x000fea000b800000 */
[----:B------:R-:W-:Y:S02]  /*0a30*/  UISETP.NE.AND UP0, UPT, UR8, 0x1, UPT ;  /* 0x000000010800788c */ /* 0x000fe4000bf05270 */
[----:B------:R-:W-:-:S04]  /*0a40*/  ULOP3.LUT UR6, UR6, 0x1, URZ, 0xc0, !UPT ;  /* 0x0000000106067892 */ /* 0x000fc8000f8ec0ff */
[----:B------:R-:W-:-:S03]  /*0a50*/  UISETP.NE.U32.AND UP1, UPT, UR6, 0x1, UPT ;  /* 0x000000010600788c */ /* 0x000fc6000bf25070 */
[----:B------:R-:W-:Y:S08]  /*0a60*/  BRA.U !UP0, `(.L_x_16) ;  /* 0x00000001086c7547 */ /* 0x000ff0000b800000 */
[----:B------:R-:W0:Y:S01]  /*0a70*/  LDCU.128 UR12, c[0x0][0x390] ;  /* 0x00007200ff0c77ac */ /* 0x000e220008000c00 */
[----:B------:R-:W-:Y:S01]  /*0a80*/  VIADD R9, R7, UR4 ;  /* 0x0000000407097c36 */ /* 0x000fe20008000000 */
[----:B------:R-:W-:Y:S01]  /*0a90*/  IADD3 R20, P2, P3, R6, UR4, R7 ;  /* 0x0000000406147c10 */ /* 0x000fe2000fb5e007 */
[----:B------:R-:W-:-:S03]  /*0aa0*/  IMAD R2, R5, UR4, R0 ;  /* 0x0000000405027c24 */ /* 0x000fc6000f8e0200 */
[----:B------:R-:W-:Y:S01]  /*0ab0*/  IADD3 R9, P0, PT, R6, R9, RZ ;  /* 0x0000000906097210 */ /* 0x000fe20007f1e0ff */
[----:B------:R-:W-:Y:S01]  /*0ac0*/  IMAD.IADD R13, R2, 0x1, R5 ;  /* 0x00000001020d7824 */ /* 0x000fe200078e0205 */
[----:B------:R-:W-:-:S03]  /*0ad0*/  IADD3.X R21, PT, PT, R8, RZ, RZ, P2, P3 ;  /* 0x000000ff08157210 */ /* 0x000fc600017e64ff */
[----:B------:R-:W-:Y:S01]  /*0ae0*/  IMAD.X R10, RZ, RZ, R8, P0 ;  /* 0x000000ffff0a7224 */ /* 0x000fe200000e0608 */
[C---:B0-----:R-:W-:Y:S02]  /*0af0*/  LEA R14, P0, R9.reuse, UR14, 0x2 ;  /* 0x0000000e090e7c11 */ /* 0x041fe4000f8010ff */
[----:B------:R-:W-:Y:S02]  /*0b00*/  LEA R12, P1, R20, UR14, 0x2 ;  /* 0x0000000e140c7c11 */ /* 0x000fe4000f8210ff */
[----:B------:R-:W-:Y:S02]  /*0b10*/  LEA.HI.X R15, R9, UR15, R10, 0x2, P0 ;  /* 0x0000000f090f7c11 */ /* 0x000fe400080f140a */
[C---:B------:R-:W-:Y:S02]  /*0b20*/  IADD3 R9, P4, PT, R2.reuse, UR5, RZ ;  /* 0x0000000502097c10 */ /* 0x040fe4000ff9e0ff */
[----:B------:R-:W-:Y:S01]  /*0b30*/  IADD3 R10, P0, PT, R13, UR5, RZ ;  /* 0x000000050d0a7c10 */ /* 0x000fe2000ff1e0ff */
[----:B------:R-:W2:Y:S01]  /*0b40*/  LDG.E R14, desc[UR10][R14.64] ;  /* 0x0000000a0e0e7981 */ /* 0x000ea2000c1e1900 */
[----:B------:R-:W-:-:S02]  /*0b50*/  LEA.HI.X.SX32 R2, R2, UR9, 0x1, P4 ;  /* 0x0000000902027c11 */ /* 0x000fc4000a0f0eff */
[----:B------:R-:W-:Y:S02]  /*0b60*/  LEA R18, P2, R9, UR12, 0x2 ;  /* 0x0000000c09127c11 */ /* 0x000fe4000f8410ff */
[----:B------:R-:W-:Y:S02]  /*0b70*/  LEA R16, P3, R10, UR12, 0x2 ;  /* 0x0000000c0a107c11 */ /* 0x000fe4000f8610ff */
[----:B------:R-:W-:Y:S02]  /*0b80*/  LEA.HI.X.SX32 R17, R13, UR9, 0x1, P0 ;  /* 0x000000090d117c11 */ /* 0x000fe400080f0eff */
[----:B------:R-:W-:Y:S02]  /*0b90*/  LEA.HI.X R19, R9, UR13, R2, 0x2, P2 ;  /* 0x0000000d09137c11 */ /* 0x000fe400090f1402 */
[----:B------:R-:W-:Y:S02]  /*0ba0*/  LEA.HI.X R13, R20, UR15, R21, 0x2, P1 ;  /* 0x0000000f140d7c11 */ /* 0x000fe400088f1415 */
[----:B------:R-:W-:Y:S01]  /*0bb0*/  LEA.HI.X R17, R10, UR13, R17, 0x2, P3 ;  /* 0x0000000d0a117c11 */ /* 0x000fe200098f1411 */
[----:B------:R-:W2:Y:S04]  /*0bc0*/  LDG.E R18, desc[UR10][R18.64] ;  /* 0x0000000a12127981 */ /* 0x000ea8000c1e1900 */
[----:B------:R-:W3:Y:S04]  /*0bd0*/  LDG.E R12, desc[UR10][R12.64+0x4] ;  /* 0x0000040a0c0c7981 */ /* 0x000ee8000c1e1900 */
[----:B------:R-:W3:Y:S01]  /*0be0*/  LDG.E R16, desc[UR10][R16.64] ;  /* 0x0000000a10107981 */ /* 0x000ee2000c1e1900 */
[----:B------:R-:W-:Y:S01]  /*0bf0*/  UIADD3 UR4, UPT, UPT, UR4, 0x2, URZ ;  /* 0x0000000204047890 */ /* 0x000fe2000fffe0ff */
[----:B--2---:R-:W-:-:S04]  /*0c00*/  FFMA R11, R18, R14, R11 ;  /* 0x0000000e120b7223 */ /* 0x004fc8000000000b */
[----:B---3--:R-:W-:-:S07]  /*0c10*/  FFMA R11, R16, R12, R11 ;  /* 0x0000000c100b7223 */ /* 0x008fce000000000b */
.L_x_16:
[----:B------:R-:W-:Y:S05]  /*0c20*/  BRA.U UP1, `(.L_x_12) ;  /* 0x0000000101387547 */ /* 0x000fea000b800000 */
[----:B------:R-:W0:Y:S01]  /*0c30*/  LDCU.128 UR12, c[0x0][0x390] ;  /* 0x00007200ff0c77ac */ /* 0x000e220008000c00 */
[----:B------:R-:W-:Y:S02]  /*0c40*/  VIADD R7, R7, UR4 ;  /* 0x0000000407077c36 */ /* 0x000fe40008000000 */
[----:B------:R-:W-:-:S03]  /*0c50*/  IMAD R2, R5, UR4, R0 ;  /* 0x0000000405027c24 */ /* 0x000fc6000f8e0200 */
[----:B------:R-:W-:Y:S02]  /*0c60*/  IADD3 R7, P2, PT, R6, R7, RZ ;  /* 0x0000000706077210 */ /* 0x000fe40007f5e0ff */
[----:B------:R-:W-:-:S03]  /*0c70*/  IADD3 R9, P0, PT, R2, UR5, RZ ;  /* 0x0000000502097c10 */ /* 0x000fc6000ff1e0ff */
[----:B------:R-:W-:Y:S01]  /*0c80*/  IMAD.X R8, RZ, RZ, R8, P2 ;  /* 0x000000ffff087224 */ /* 0x000fe200010e0608 */
[----:B------:R-:W-:Y:S02]  /*0c90*/  LEA.HI.X.SX32 R2, R2, UR9, 0x1, P0 ;  /* 0x0000000902027c11 */ /* 0x000fe400080f0eff */
[----:B0-----:R-:W-:Y:S02]  /*0ca0*/  LEA R12, P3, R7, UR14, 0x2 ;  /* 0x0000000e070c7c11 */ /* 0x001fe4000f8610ff */
[----:B------:R-:W-:Y:S02]  /*0cb0*/  LEA R6, P1, R9, UR12, 0x2 ;  /* 0x0000000c09067c11 */ /* 0x000fe4000f8210ff */
[----:B------:R-:W-:Y:S02]  /*0cc0*/  LEA.HI.X R13, R7, UR15, R8, 0x2, P3 ;  /* 0x0000000f070d7c11 */ /* 0x000fe400098f1408 */
[----:B------:R-:W-:-:S03]  /*0cd0*/  LEA.HI.X R7, R9, UR13, R2, 0x2, P1 ;  /* 0x0000000d09077c11 */ /* 0x000fc600088f1402 */
[----:B------:R-:W2:Y:S04]  /*0ce0*/  LDG.E R12, desc[UR10][R12.64] ;  /* 0x0000000a0c0c7981 */ /* 0x000ea8000c1e1900 */
[----:B------:R-:W2:Y:S02]  /*0cf0*/  LDG.E R6, desc[UR10][R6.64] ;  /* 0x0000000a06067981 */ /* 0x000ea4000c1e1900 */
[----:B--2---:R-:W-:-:S07]  /*0d00*/  FFMA R11, R6, R12, R11 ;  /* 0x0000000c060b7223 */ /* 0x004fce000000000b */
.L_x_12:
[----:B------:R-:W0:Y:S01]  /*0d10*/  LDCU.64 UR4, c[0x0][0x3a0] ;  /* 0x00007400ff0477ac */ /* 0x000e220008000a00 */
[----:B------:R-:W-:-:S05]  /*0d20*/  IMAD R3, R3, R5, R0 ;  /* 0x0000000503037224 */ /* 0x000fca00078e0200 */
[----:B------:R-:W-:Y:S02]  /*0d30*/  SHF.R.S32.HI R5, RZ, 0x1f, R3 ;  /* 0x0000001fff057819 */ /* 0x000fe40000011403 */
[----:B------:R-:W-:-:S04]  /*0d40*/  IADD3 R3, P0, PT, R4, R3, RZ ;  /* 0x0000000304037210 */ /* 0x000fc80007f1e0ff */
[----:B------:R-:W-:Y:S02]  /*0d50*/  LEA.HI.X.SX32 R4, R4, R5, 0x1, P0 ;  /* 0x0000000504047211 */ /* 0x000fe400000f0eff */
[----:B0-----:R-:W-:-:S04]  /*0d60*/  LEA R2, P0, R3, UR4, 0x2 ;  /* 0x0000000403027c11 */ /* 0x001fc8000f8010ff */
[----:B------:R-:W-:-:S05]  /*0d70*/  LEA.HI.X R3, R3, UR5, R4, 0x2, P0 ;  /* 0x0000000503037c11 */ /* 0x000fca00080f1404 */
[----:B------:R-:W-:Y:S01]  /*0d80*/  STG.E desc[UR10][R2.64], R11 ;  /* 0x0000000b02007986 */ /* 0x000fe2000c10190a */
[----:B------:R-:W-:Y:S05]  /*0d90*/  EXIT ;  /* 0x000000000000794d */ /* 0x000fea0003800000 */
.L_x_17:
        /* <DEDUP_REMOVED lines=14> */
.L_x_28:


//--------------------- .text._Z10mysgemm_v4iiifPfS_fS_ --------------------------
	.section	.text._Z10mysgemm_v4iiifPfS_fS_,"ax",@progbits
	.align	128
        .global         _Z10mysgemm_v4iiifPfS_fS_
        .type           _Z10mysgemm_v4iiifPfS_fS_,@function
        .size           _Z10mysgemm_v4iiifPfS_fS_,(.L_x_29 - _Z10mysgemm_v4iiifPfS_fS_)
        .other          _Z10mysgemm_v4iiifPfS_fS_,@"STO_CUDA_ENTRY STV_DEFAULT"
_Z10mysgemm_v4iiifPfS_fS_:
.text._Z10mysgemm_v4iiifPfS_fS_:
        /* <DEDUP_REMOVED lines=17> */
[----:B------:R-:W-:Y:S01]  /*0110*/  SHF.L.U32 R12, R9, 0x7, RZ ;  /* 0x00000007090c7819 */ /* 0x000fe200000006ff */
[----:B------:R-:W-:Y:S01]  /*0120*/  IMAD R11, R0, UR5, RZ ;  /* 0x00000005000b7c24 */ /* 0x000fe2000f8e02ff */
[----:B------:R-:W-:Y:S01]  /*0130*/  UMOV UR4, 0x400 ;  /* 0x0000040000047882 */ /* 0x000fe20000000000 */
[----:B------:R-:W-:Y:S01]  /*0140*/  IMAD.WIDE.U32 R2, R2, 0x4, RZ ;  /* 0x0000000402027825 */ /* 0x000fe200078e00ff */
[----:B------:R-:W-:Y:S01]  /*0150*/  UIADD3 UR6, UPT, UPT, UR4, 0x1000, URZ ;  /* 0x0000100004067890 */ /* 0x000fe2000fffe0ff */
[----:B------:R-:W3:Y:S01]  /*0160*/  S2UR UR7, SR_CgaCtaId ;  /* 0x00000000000779c3 */ /* 0x000ee20000008800 */
[----:B------:R-:W-:Y:S01]  /*0170*/  MOV R15, RZ ;  /* 0x000000ff000f7202 */ /* 0x000fe20000000f00 */
[----:B------:R-:W-:-:S03]  /*0180*/  IMAD.WIDE R10, R11, 0x4, R2 ;  /* 0x000000040b0a7825 */ /* 0x000fc600078e0202 */
[----:B-1----:R-:W-:Y:S01]  /*0190*/  IADD3 R10, P0, PT, R10, UR14, RZ ;  /* 0x0000000e0a0a7c10 */ /* 0x002fe2000ff1e0ff */
[----:B0-----:R-:W-:Y:S01]  /*01a0*/  IMAD R5, R6, R13, R9 ;  /* 0x0000000d06057224 */ /* 0x001fe200078e0209 */
[----:B------:R-:W-:-:S03]  /*01b0*/  SHF.L.U32 R13, R13, 0x5, RZ ;  /* 0x000000050d0d7819 */ /* 0x000fc600000006ff */
[----:B------:R-:W-:Y:S01]  /*01c0*/  IMAD.WIDE R2, R5, 0x4, RZ ;  /* 0x0000000405027825 */ /* 0x000fe200078e02ff */
[----:B------:R-:W-:Y:S01]  /*01d0*/  LOP3.LUT R5, R14, 0x3e0, RZ, 0xc0, !PT ;  /* 0x000003e00e057812 */ /* 0x000fe200078ec0ff */
[----:B---3--:R-:W-:-:S03]  /*01e0*/  ULEA UR4, UR7, UR4, 0x18 ;  /* 0x0000000407047291 */ /* 0x008fc6000f8ec0ff */
[----:B------:R-:W-:Y:S01]  /*01f0*/  LOP3.LUT R14, R5, 0x1f, R14, 0xf8, !PT ;  /* 0x0000001f050e7812 */ /* 0x000fe200078ef80e */
[----:B------:R-:W-:Y:S01]  /*0200*/  IMAD.WIDE R2, R7, 0x4, R2 ;  /* 0x0000000407027825 */ /* 0x000fe200078e0202 */
[----:B------:R-:W-:Y:S01]  /*0210*/  IADD3.X R5, PT, PT, R11, UR15, RZ, P0, !PT ;  /* 0x0000000f0b057c10 */ /* 0x000fe200087fe4ff */
[----:B------:R-:W-:Y:S01]  /*0220*/  ULEA UR6, UR7, UR6, 0x18 ;  /* 0x0000000607067291 */ /* 0x000fe2000f8ec0ff */
[----:B------:R-:W-:Y:S02]  /*0230*/  SHF.L.U32 R11, R6, 0x2, RZ ;  /* 0x00000002060b7819 */ /* 0x000fe400000006ff */
[----:B------:R-:W-:Y:S02]  /*0240*/  IADD3 R2, P0, PT, R2, UR12, RZ ;  /* 0x0000000c02027c10 */ /* 0x000fe4000ff1e0ff */
[----:B------:R-:W-:Y:S02]  /*0250*/  LOP3.LUT R12, R12, R11, RZ, 0xfc, !PT ;  /* 0x0000000b0c0c7212 */ /* 0x000fe400078efcff */
[----:B------:R-:W-:-:S02]  /*0260*/  IADD3.X R3, PT, PT, R3, UR13, RZ, P0, !PT ;  /* 0x0000000d03037c10 */ /* 0x000fc400087fe4ff */
[----:B------:R-:W-:Y:S02]  /*0270*/  LEA R14, R14, UR4, 0x2 ;  /* 0x000000040e0e7c11 */ /* 0x000fe4000f8e10ff */
[----:B------:R-:W-:Y:S01]  /*0280*/  LEA R8, R9, UR4, 0x2 ;  /* 0x0000000409087c11 */ /* 0x000fe2000f8e10ff */
[----:B------:R-:W-:-:S06]  /*0290*/  UMOV UR4, URZ ;  /* 0x000000ff00047c82 */ /* 0x000fcc0008000000 */
.L_x_19:
        /* <DEDUP_REMOVED lines=110> */
.L_x_18:
[----:B------:R-:W0:Y:S01]  /*0980*/  LDCU.64 UR6, c[0x0][0x3a8] ;  /* 0x00007500ff0677ac */ /* 0x000e220008000a00 */
[----:B--2---:R-:W-:Y:S02]  /*0990*/  IMAD R9, R6, R4, R9 ;  /* 0x0000000406097224 */ /* 0x004fe400078e0209 */
[----:B------:R-:W-:Y:S01]  /*09a0*/  IMAD R4, R4, UR5, R7 ;  /* 0x0000000504047c24 */ /* 0x000fe2000f8e0207 */
[----:B------:R-:W1:Y:S02]  /*09b0*/  LDCU UR4, c[0x0][0x3a0] ;  /* 0x00007400ff0477ac */ /* 0x000e640008000800 */
[----:B------:R-:W-:Y:S02]  /*09c0*/  SHF.R.S32.HI R3, RZ, 0x1f, R9 ;  /* 0x0000001fff037819 */ /* 0x000fe40000011409 */
[----:B------:R-:W-:Y:S01]  /*09d0*/  IADD3 R0, P0, PT, R9, R4, RZ ;  /* 0x0000000409007210 */ /* 0x000fe20007f1e0ff */
[----:B------:R-:W2:Y:S03]  /*09e0*/  LDCU UR5, c[0x0][0x38c] ;  /* 0x00007180ff0577ac */ /* 0x000ea60008000800 */
[----:B------:R-:W-:-:S02]  /*09f0*/  LEA.HI.X.SX32 R3, R4, R3, 0x1, P0 ;  /* 0x0000000304037211 */ /* 0x000fc400000f0eff */
[----:B0-----:R-:W-:-:S04]  /*0a00*/  LEA R2, P0, R0, UR6, 0x2 ;  /* 0x0000000600027c11 */ /* 0x001fc8000f8010ff */
[----:B------:R-:W-:-:S05]  /*0a10*/  LEA.HI.X R3, R0, UR7, R3, 0x2, P0 ;  /* 0x0000000700037c11 */ /* 0x000fca00080f1403 */
[----:B------:R-:W1:Y:S02]  /*0a20*/  LDG.E R0, desc[UR8][R2.64] ;  /* 0x0000000802007981 */ /* 0x000e64000c1e1900 */
[----:B-1----:R-:W-:-:S04]  /*0a30*/  FMUL R0, R0, UR4 ;  /* 0x0000000400007c20 */ /* 0x002fc80008400000 */
[----:B--2---:R-:W-:-:S05]  /*0a40*/  FFMA R15, R15, UR5, R0 ;  /* 0x000000050f0f7c23 */ /* 0x004fca0008000000 */
[----:B------:R-:W-:Y:S01]  /*0a50*/  STG.E desc[UR8][R2.64], R15 ;  /* 0x0000000f02007986 */ /* 0x000fe2000c101908 */
[----:B------:R-:W-:Y:S05]  /*0a60*/  EXIT ;  /* 0x000000000000794d */ /* 0x000fea0003800000 */
.L_x_20:
        /* <DEDUP_REMOVED lines=9> */
.L_x_29:


//--------------------- .text._Z10mysgemm_v2iiifPfS_fS_ --------------------------
	.section	.text._Z10mysgemm_v2iiifPfS_fS_,"ax",@progbits
	.align	128
        .global         _Z10mysgemm_v2iiifPfS_fS_
        .type           _Z10mysgemm_v2iiifPfS_fS_,@function
        .size           _Z10mysgemm_v2iiifPfS_fS_,(.L_x_30 - _Z10mysgemm_v2iiifPfS_fS_)
        .other          _Z10mysgemm_v2iiifPfS_fS_,@"STO_CUDA_ENTRY STV_DEFAULT"
_Z10mysgemm_v2iiifPfS_fS_:
.text._Z10mysgemm_v2iiifPfS_fS_:
        /* <DEDUP_REMOVED lines=39> */
.L_x_22:
        /* <DEDUP_REMOVED lines=60> */
.L_x_21:
[----:B------:R-:W0:Y:S01]  /*0630*/  LDC R0, c[0x0][0x380] ;  /* 0x0000e000ff007b82 */ /* 0x000e220000000800 */
[----:B------:R-:W1:Y:S01]  /*0640*/  LDCU.64 UR6, c[0x0][0x3a8] ;  /* 0x00007500ff0677ac */ /* 0x000e620008000a00 */
[----:B------:R-:W2:Y:S01]  /*0650*/  LDCU UR4, c[0x0][0x3a0] ;  /* 0x00007400ff0477ac */ /* 0x000ea20008000800 */
[----:B0-----:R-:W-:Y:S02]  /*0660*/  IMAD R20, R21, R0, R20 ;  /* 0x0000000015147224 */ /* 0x001fe400078e0214 */
[----:B------:R-:W-:Y:S01]  /*0670*/  IMAD R27, R0, UR5, R27 ;  /* 0x00000005001b7c24 */ /* 0x000fe2000f8e021b */
[----:B------:R-:W0:Y:S02]  /*0680*/  LDCU UR5, c[0x0][0x38c] ;  /* 0x00007180ff0577ac */ /* 0x000e240008000800 */
[----:B------:R-:W-:Y:S02]  /*0690*/  SHF.R.S32.HI R0, RZ, 0x1f, R20 ;  /* 0x0000001fff007819 */ /* 0x000fe40000011414 */
[----:B------:R-:W-:-:S04]  /*06a0*/  IADD3 R3, P0, PT, R20, R27, RZ ;  /* 0x0000001b14037210 */ /* 0x000fc80007f1e0ff */
[----:B------:R-:W-:Y:S02]  /*06b0*/  LEA.HI.X.SX32 R0, R27, R0, 0x1, P0 ;  /* 0x000000001b007211 */ /* 0x000fe400000f0eff */
[----:B-1----:R-:W-:-:S04]  /*06c0*/  LEA R2, P0, R3, UR6, 0x2 ;  /* 0x0000000603027c11 */ /* 0x002fc8000f8010ff */
[----:B------:R-:W-:-:S05]  /*06d0*/  LEA.HI.X R3, R3, UR7, R0, 0x2, P0 ;  /* 0x0000000703037c11 */ /* 0x000fca00080f1400 */
[----:B------:R-:W2:Y:S02]  /*06e0*/  LDG.E R0, desc[UR8][R2.64] ;  /* 0x0000000802007981 */ /* 0x000ea4000c1e1900 */
[----:B--2---:R-:W-:-:S04]  /*06f0*/  FMUL R0, R0, UR4 ;  /* 0x0000000400007c20 */ /* 0x004fc80008400000 */
[----:B0-----:R-:W-:-:S05]  /*0700*/  FFMA R7, R7, UR5, R0 ;  /* 0x0000000507077c23 */ /* 0x001fca0008000000 */
[----:B------:R-:W-:Y:S01]  /*0710*/  STG.E desc[UR8][R2.64], R7 ;  /* 0x0000000702007986 */ /* 0x000fe2000c101908 */
[----:B------:R-:W-:Y:S05]  /*0720*/  EXIT ;  /* 0x000000000000794d */ /* 0x000fea0003800000 */
.L_x_23:
        /* <DEDUP_REMOVED lines=13> */
.L_x_30:


//--------------------- .nv.shared._Z26gemm5_reduce_bank_conflictiiiPfS_S_ --------------------------
	.section	.nv.shared._Z26gemm5_reduce_bank_conflictiiiPfS_S_,"aw",@nobits
	.sectionflags	@""
	.align	4
.nv.shared._Z26gemm5_reduce_bank_conflictiiiPfS_S_:
	.zero		9216


//--------------------- .nv.shared.reserved.0     --------------------------
	.section	.nv.shared.reserved.0,"aw",@nobits
	.weak		__nv_reservedSMEM_offset_0_alias
	.size		__nv_reservedSMEM_offset_0_alias, 0, 64
	.other		__nv_reservedSMEM_offset_0_alias,@"STO_CUDA_RESERVED_SHARED STV_DEFAULT"
__nv_reservedSMEM_offset_0_alias:
	.zero		0
	.zero		64


//--------------------- .nv.shared._Z26gemm4_reduce_bank_conflictiiiPfS_S_ --------------------------
	.section	.nv.shared._Z26gemm4_reduce_bank_conflictiiiPfS_S_,"aw",@nobits
	.sectionflags	@""
	.align	4
.nv.shared._Z26gemm4_reduce_bank_conflictiiiPfS_S_:
	.zero		9216


//--------------------- .nv.shared._Z10gemm3_tileiiiPfS_S_ --------------------------
	.section	.nv.shared._Z10gemm3_tileiiiPfS_S_,"aw",@nobits
	.sectionflags	@""
	.align	4
.nv.shared._Z10gemm3_tileiiiPfS_S_:
	.zero		9216


//--------------------- .nv.shared._Z10gemm2_tileiiiPfS_S_ --------------------------
	.section	.nv.shared._Z10gemm2_tileiiiPfS_S_,"aw",@nobits
	.sectionflags	@""
	.align	4
.nv.shared._Z10gemm2_tileiiiPfS_S_:
	.zero		9216


//--------------------- .nv.shared._Z10mysgemm_v4iiifPfS_fS_ --------------------------
	.section	.nv.shared._Z10mysgemm_v4iiifPfS_fS_,"aw",@nobits
	.sectionflags	@""
	.align	4
.nv.shared._Z10mysgemm_v4iiifPfS_fS_:
	.zero		9216


//--------------------- .nv.shared._Z10mysgemm_v2iiifPfS_fS_ --------------------------
	.section	.nv.shared._Z10mysgemm_v2iiifPfS_fS_,"aw",@nobits
	.sectionflags	@""
	.align	4
.nv.shared._Z10mysgemm_v2iiifPfS_fS_:
	.zero		9216


//--------------------- .nv.constant0._Z26gemm5_reduce_bank_conflictiiiPfS_S_ --------------------------
	.section	.nv.constant0._Z26gemm5_reduce_bank_conflictiiiPfS_S_,"a",@progbits
	.sectionflags	@""
	.align	4
.nv.constant0._Z26gemm5_reduce_bank_conflictiiiPfS_S_:
	.zero		936


//--------------------- .nv.constant0._Z26gemm4_reduce_bank_conflictiiiPfS_S_ --------------------------
	.section	.nv.constant0._Z26gemm4_reduce_bank_conflictiiiPfS_S_,"a",@progbits
	.sectionflags	@""
	.align	4
.nv.constant0._Z26gemm4_reduce_bank_conflictiiiPfS_S_:
	.zero		936


//--------------------- .nv.constant0._Z10gemm3_tileiiiPfS_S_ --------------------------
	.section	.nv.constant0._Z10gemm3_tileiiiPfS_S_,"a",@progbits
	.sectionflags	@""
	.align	4
.nv.constant0._Z10gemm3_tileiiiPfS_S_:
	.zero		936


//--------------------- .nv.constant0._Z10gemm2_tileiiiPfS_S_ --------------------------
	.section	.nv.constant0._Z10gemm2_tileiiiPfS_S_,"a",@progbits
	.sectionflags	@""
	.align	4
.nv.constant0._Z10gemm2_tileiiiPfS_S_:
	.zero		936


//--------------------- .nv.constant0._Z11gemm1_naiveiiiPfS_S_ --------------------------
	.section	.nv.constant0._Z11gemm1_naiveiiiPfS_S_,"a",@progbits
	.sectionflags	@""
	.align	4
.nv.constant0._Z11gemm1_naiveiiiPfS_S_:
	.zero		936


//--------------------- .nv.constant0._Z10mysgemm_v4iiifPfS_fS_ --------------------------
	.section	.nv.constant0._Z10mysgemm_v4iiifPfS_fS_,"a",@progbits
	.sectionflags	@""
	.align	4
.nv.constant0._Z10mysgemm_v4iiifPfS_fS_:
	.zero		944


//--------------------- .nv.constant0._Z10mysgemm_v2iiifPfS_fS_ --------------------------
	.section	.nv.constant0._Z10mysgemm_v2iiifPfS_fS_,"a",@progbits
	.sectionflags	@""
	.align	4
.nv.constant0._Z10mysgemm_v2iiifPfS_fS_:
	.zero		944


//--------------------- SYMBOLS --------------------------

	.type		.nv.reservedSmem.offset0,@object
	.size		.nv.reservedSmem.offset0,0x4
	.type		.nv.reservedSmem.cap,@object
	.size		.nv.reservedSmem.cap,0x4
